//
// Generated by NVIDIA NVVM Compiler
//
// Compiler Build ID: CL-36424714
// Cuda compilation tools, release 13.0, V13.0.88
// Based on NVVM 20.0.0
//

.version 9.0
.target sm_100
.address_size 64

	// .globl	_Z6getPhiPdiiid
.func  (.param .b64 func_retval0) __internal_accurate_pow
(
	.param .b64 __internal_accurate_pow_param_0
)
;

.visible .entry _Z6getPhiPdiiid(
	.param .u64 .ptr .align 1 _Z6getPhiPdiiid_param_0,
	.param .u32 _Z6getPhiPdiiid_param_1,
	.param .u32 _Z6getPhiPdiiid_param_2,
	.param .u32 _Z6getPhiPdiiid_param_3,
	.param .f64 _Z6getPhiPdiiid_param_4
)
{
	.reg .pred 	%p<40>;
	.reg .b32 	%r<63>;
	.reg .b64 	%rd<5>;
	.reg .b64 	%fd<63>;

	ld.param.u64 	%rd2, [_Z6getPhiPdiiid_param_0];
	ld.param.u32 	%r15, [_Z6getPhiPdiiid_param_1];
	ld.param.u32 	%r16, [_Z6getPhiPdiiid_param_2];
	ld.param.u32 	%r17, [_Z6getPhiPdiiid_param_3];
	ld.param.f64 	%fd21, [_Z6getPhiPdiiid_param_4];
	mul.lo.s32 	%r18, %r16, %r15;
	mul.lo.s32 	%r1, %r18, %r17;
	mov.u32 	%r2, %ntid.x;
	mov.u32 	%r19, %ctaid.x;
	mov.u32 	%r20, %tid.x;
	mad.lo.s32 	%r62, %r2, %r19, %r20;
	setp.ge.s32 	%p2, %r62, %r1;
	@%p2 bra 	$L__BB0_20;
	mul.lo.s32 	%r4, %r17, %r16;
	mov.f64 	%fd22, 0d4000000000000000;
	{
	.reg .b32 %temp; 
	mov.b64 	{%temp, %r5}, %fd22;
	}
	and.b32  	%r6, %r5, 2146435072;
	setp.eq.s32 	%p3, %r6, 1062207488;
	setp.lt.s32 	%p4, %r5, 0;
	selp.b32 	%r7, 0, 2146435072, %p4;
	and.b32  	%r21, %r5, 2147483647;
	setp.ne.s32 	%p5, %r21, 1071644672;
	and.pred  	%p1, %p3, %p5;
	or.b32  	%r8, %r7, -2147483648;
	mov.u32 	%r22, %nctaid.x;
	mul.lo.s32 	%r9, %r2, %r22;
	cvta.to.global.u64 	%rd1, %rd2;
$L__BB0_2:
	div.s32 	%r23, %r62, %r4;
	div.s32 	%r24, %r62, %r17;
	rem.s32 	%r25, %r24, %r16;
	mul.lo.s32 	%r26, %r24, %r17;
	sub.s32 	%r27, %r62, %r26;
	shl.b32 	%r28, %r23, 1;
	setp.lt.s32 	%p6, %r28, %r15;
	sub.s32 	%r29, %r15, %r23;
	selp.b32 	%r30, %r23, %r29, %p6;
	shl.b32 	%r31, %r25, 1;
	setp.lt.s32 	%p7, %r31, %r16;
	sub.s32 	%r32, %r16, %r25;
	selp.b32 	%r33, %r25, %r32, %p7;
	cvt.rn.f64.s32 	%fd23, %r30;
	mul.f64 	%fd24, %fd23, 0d401921FB54442D18;
	div.rn.f64 	%fd1, %fd24, %fd21;
	cvt.rn.f64.s32 	%fd25, %r33;
	mul.f64 	%fd26, %fd25, 0d401921FB54442D18;
	div.rn.f64 	%fd2, %fd26, %fd21;
	cvt.rn.f64.s32 	%fd27, %r27;
	mul.f64 	%fd28, %fd27, 0d401921FB54442D18;
	div.rn.f64 	%fd3, %fd28, %fd21;
	setp.eq.s32 	%p8, %r62, 0;
	@%p8 bra 	$L__BB0_19;
	setp.lt.s32 	%p9, %r5, 0;
	setp.eq.s32 	%p10, %r6, 1062207488;
	{
	.reg .b32 %temp; 
	mov.b64 	{%temp, %r11}, %fd3;
	}
	abs.f64 	%fd4, %fd3;
	{ // callseq 0, 0
	.param .b64 param0;
	st.param.f64 	[param0], %fd4;
	.param .b64 retval0;
	call.uni (retval0), 
	__internal_accurate_pow, 
	(
	param0
	);
	ld.param.f64 	%fd29, [retval0];
	} // callseq 0
	setp.lt.s32 	%p12, %r11, 0;
	neg.f64 	%fd31, %fd29;
	selp.f64 	%fd32, %fd31, %fd29, %p10;
	selp.f64 	%fd33, %fd32, %fd29, %p12;
	setp.eq.f64 	%p13, %fd3, 0d0000000000000000;
	selp.b32 	%r34, %r11, 0, %p10;
	or.b32  	%r35, %r34, 2146435072;
	selp.b32 	%r36, %r35, %r34, %p9;
	mov.b32 	%r37, 0;
	mov.b64 	%fd34, {%r37, %r36};
	selp.f64 	%fd60, %fd34, %fd33, %p13;
	add.f64 	%fd35, %fd3, 0d4000000000000000;
	{
	.reg .b32 %temp; 
	mov.b64 	{%temp, %r38}, %fd35;
	}
	and.b32  	%r39, %r38, 2146435072;
	setp.ne.s32 	%p14, %r39, 2146435072;
	@%p14 bra 	$L__BB0_8;
	setp.num.f64 	%p15, %fd3, %fd3;
	@%p15 bra 	$L__BB0_6;
	mov.f64 	%fd36, 0d4000000000000000;
	add.rn.f64 	%fd60, %fd3, %fd36;
	bra.uni 	$L__BB0_8;
$L__BB0_6:
	setp.neu.f64 	%p16, %fd4, 0d7FF0000000000000;
	@%p16 bra 	$L__BB0_8;
	setp.lt.s32 	%p17, %r11, 0;
	selp.b32 	%r40, %r8, %r7, %p1;
	selp.b32 	%r41, %r40, %r7, %p17;
	mov.b32 	%r42, 0;
	mov.b64 	%fd60, {%r42, %r41};
$L__BB0_8:
	setp.lt.s32 	%p18, %r5, 0;
	setp.eq.s32 	%p19, %r6, 1062207488;
	setp.eq.f64 	%p21, %fd3, 0d3FF0000000000000;
	selp.f64 	%fd9, 0d3FF0000000000000, %fd60, %p21;
	{
	.reg .b32 %temp; 
	mov.b64 	{%temp, %r12}, %fd2;
	}
	abs.f64 	%fd10, %fd2;
	{ // callseq 1, 0
	.param .b64 param0;
	st.param.f64 	[param0], %fd10;
	.param .b64 retval0;
	call.uni (retval0), 
	__internal_accurate_pow, 
	(
	param0
	);
	ld.param.f64 	%fd37, [retval0];
	} // callseq 1
	setp.lt.s32 	%p22, %r12, 0;
	neg.f64 	%fd39, %fd37;
	selp.f64 	%fd40, %fd39, %fd37, %p19;
	selp.f64 	%fd41, %fd40, %fd37, %p22;
	setp.eq.f64 	%p23, %fd2, 0d0000000000000000;
	selp.b32 	%r43, %r12, 0, %p19;
	or.b32  	%r44, %r43, 2146435072;
	selp.b32 	%r45, %r44, %r43, %p18;
	mov.b32 	%r46, 0;
	mov.b64 	%fd42, {%r46, %r45};
	selp.f64 	%fd61, %fd42, %fd41, %p23;
	add.f64 	%fd43, %fd2, 0d4000000000000000;
	{
	.reg .b32 %temp; 
	mov.b64 	{%temp, %r47}, %fd43;
	}
	and.b32  	%r48, %r47, 2146435072;
	setp.ne.s32 	%p24, %r48, 2146435072;
	@%p24 bra 	$L__BB0_13;
	setp.num.f64 	%p25, %fd2, %fd2;
	@%p25 bra 	$L__BB0_11;
	mov.f64 	%fd44, 0d4000000000000000;
	add.rn.f64 	%fd61, %fd2, %fd44;
	bra.uni 	$L__BB0_13;
$L__BB0_11:
	setp.neu.f64 	%p26, %fd10, 0d7FF0000000000000;
	@%p26 bra 	$L__BB0_13;
	setp.lt.s32 	%p27, %r12, 0;
	selp.b32 	%r49, %r8, %r7, %p1;
	selp.b32 	%r50, %r49, %r7, %p27;
	mov.b32 	%r51, 0;
	mov.b64 	%fd61, {%r51, %r50};
$L__BB0_13:
	setp.lt.s32 	%p28, %r5, 0;
	setp.eq.s32 	%p29, %r6, 1062207488;
	setp.eq.f64 	%p31, %fd2, 0d3FF0000000000000;
	selp.f64 	%fd15, 0d3FF0000000000000, %fd61, %p31;
	{
	.reg .b32 %temp; 
	mov.b64 	{%temp, %r13}, %fd1;
	}
	abs.f64 	%fd16, %fd1;
	{ // callseq 2, 0
	.param .b64 param0;
	st.param.f64 	[param0], %fd16;
	.param .b64 retval0;
	call.uni (retval0), 
	__internal_accurate_pow, 
	(
	param0
	);
	ld.param.f64 	%fd45, [retval0];
	} // callseq 2
	setp.lt.s32 	%p32, %r13, 0;
	neg.f64 	%fd47, %fd45;
	selp.f64 	%fd48, %fd47, %fd45, %p29;
	selp.f64 	%fd49, %fd48, %fd45, %p32;
	setp.eq.f64 	%p33, %fd1, 0d0000000000000000;
	selp.b32 	%r52, %r13, 0, %p29;
	or.b32  	%r53, %r52, 2146435072;
	selp.b32 	%r54, %r53, %r52, %p28;
	mov.b32 	%r55, 0;
	mov.b64 	%fd50, {%r55, %r54};
	selp.f64 	%fd62, %fd50, %fd49, %p33;
	add.f64 	%fd51, %fd1, 0d4000000000000000;
	{
	.reg .b32 %temp; 
	mov.b64 	{%temp, %r56}, %fd51;
	}
	and.b32  	%r57, %r56, 2146435072;
	setp.ne.s32 	%p34, %r57, 2146435072;
	@%p34 bra 	$L__BB0_18;
	setp.num.f64 	%p35, %fd1, %fd1;
	@%p35 bra 	$L__BB0_16;
	mov.f64 	%fd52, 0d4000000000000000;
	add.rn.f64 	%fd62, %fd1, %fd52;
	bra.uni 	$L__BB0_18;
$L__BB0_16:
	setp.neu.f64 	%p36, %fd16, 0d7FF0000000000000;
	@%p36 bra 	$L__BB0_18;
	setp.lt.s32 	%p37, %r13, 0;
	selp.b32 	%r58, %r8, %r7, %p1;
	selp.b32 	%r59, %r58, %r7, %p37;
	mov.b32 	%r60, 0;
	mov.b64 	%fd62, {%r60, %r59};
$L__BB0_18:
	setp.eq.f64 	%p38, %fd1, 0d3FF0000000000000;
	selp.f64 	%fd53, 0d3FF0000000000000, %fd62, %p38;
	shl.b32 	%r61, %r62, 1;
	mul.wide.s32 	%rd3, %r61, 8;
	add.s64 	%rd4, %rd1, %rd3;
	ld.global.f64 	%fd54, [%rd4];
	add.f64 	%fd55, %fd15, %fd53;
	add.f64 	%fd56, %fd9, %fd55;
	div.rn.f64 	%fd57, %fd54, %fd56;
	st.global.f64 	[%rd4], %fd57;
	ld.global.f64 	%fd58, [%rd4+8];
	div.rn.f64 	%fd59, %fd58, %fd56;
	st.global.f64 	[%rd4+8], %fd59;
$L__BB0_19:
	add.s32 	%r62, %r62, %r9;
	setp.lt.s32 	%p39, %r62, %r1;
	@%p39 bra 	$L__BB0_2;
$L__BB0_20:
	ret;

}
.func  (.param .b64 func_retval0) __internal_accurate_pow(
	.param .b64 __internal_accurate_pow_param_0
)
{
	.reg .pred 	%p<8>;
	.reg .b32 	%r<49>;
	.reg .b32 	%f<3>;
	.reg .b64 	%fd<109>;

	ld.param.f64 	%fd10, [__internal_accurate_pow_param_0];
	{
	.reg .b32 %temp; 
	mov.b64 	{%temp, %r46}, %fd10;
	}
	{
	.reg .b32 %temp; 
	mov.b64 	{%r45, %temp}, %fd10;
	}
	shr.u32 	%r47, %r46, 20;
	setp.gt.u32 	%p1, %r46, 1048575;
	@%p1 bra 	$L__BB1_2;
	mul.f64 	%fd11, %fd10, 0d4350000000000000;
	{
	.reg .b32 %temp; 
	mov.b64 	{%temp, %r46}, %fd11;
	}
	{
	.reg .b32 %temp; 
	mov.b64 	{%r45, %temp}, %fd11;
	}
	shr.u32 	%r16, %r46, 20;
	add.s32 	%r47, %r16, -54;
$L__BB1_2:
	add.s32 	%r48, %r47, -1023;
	and.b32  	%r17, %r46, -2146435073;
	or.b32  	%r18, %r17, 1072693248;
	mov.b64 	%fd107, {%r45, %r18};
	setp.lt.u32 	%p2, %r18, 1073127583;
	@%p2 bra 	$L__BB1_4;
	{
	.reg .b32 %temp; 
	mov.b64 	{%r19, %temp}, %fd107;
	}
	{
	.reg .b32 %temp; 
	mov.b64 	{%temp, %r20}, %fd107;
	}
	add.s32 	%r21, %r20, -1048576;
	mov.b64 	%fd107, {%r19, %r21};
	add.s32 	%r48, %r47, -1022;
$L__BB1_4:
	add.f64 	%fd12, %fd107, 0dBFF0000000000000;
	add.f64 	%fd13, %fd107, 0d3FF0000000000000;
	rcp.approx.ftz.f64 	%fd14, %fd13;
	neg.f64 	%fd15, %fd13;
	fma.rn.f64 	%fd16, %fd15, %fd14, 0d3FF0000000000000;
	fma.rn.f64 	%fd17, %fd16, %fd16, %fd16;
	fma.rn.f64 	%fd18, %fd17, %fd14, %fd14;
	mul.f64 	%fd19, %fd12, %fd18;
	fma.rn.f64 	%fd20, %fd12, %fd18, %fd19;
	mul.f64 	%fd21, %fd20, %fd20;
	fma.rn.f64 	%fd22, %fd21, 0d3EB0F5FF7D2CAFE2, 0d3ED0F5D241AD3B5A;
	fma.rn.f64 	%fd23, %fd22, %fd21, 0d3EF3B20A75488A3F;
	fma.rn.f64 	%fd24, %fd23, %fd21, 0d3F1745CDE4FAECD5;
	fma.rn.f64 	%fd25, %fd24, %fd21, 0d3F3C71C7258A578B;
	fma.rn.f64 	%fd26, %fd25, %fd21, 0d3F6249249242B910;
	fma.rn.f64 	%fd27, %fd26, %fd21, 0d3F89999999999DFB;
	sub.f64 	%fd28, %fd12, %fd20;
	add.f64 	%fd29, %fd28, %fd28;
	neg.f64 	%fd30, %fd20;
	fma.rn.f64 	%fd31, %fd30, %fd12, %fd29;
	mul.f64 	%fd32, %fd18, %fd31;
	fma.rn.f64 	%fd33, %fd21, %fd27, 0d3FB5555555555555;
	mov.f64 	%fd34, 0d3FB5555555555555;
	sub.f64 	%fd35, %fd34, %fd33;
	fma.rn.f64 	%fd36, %fd21, %fd27, %fd35;
	add.f64 	%fd37, %fd36, 0dBC46A4CB00B9E7B0;
	add.f64 	%fd38, %fd33, %fd37;
	sub.f64 	%fd39, %fd33, %fd38;
	add.f64 	%fd40, %fd37, %fd39;
	mul.rn.f64 	%fd41, %fd20, %fd20;
	neg.f64 	%fd42, %fd41;
	fma.rn.f64 	%fd43, %fd20, %fd20, %fd42;
	{
	.reg .b32 %temp; 
	mov.b64 	{%r22, %temp}, %fd32;
	}
	{
	.reg .b32 %temp; 
	mov.b64 	{%temp, %r23}, %fd32;
	}
	add.s32 	%r24, %r23, 1048576;
	mov.b64 	%fd44, {%r22, %r24};
	fma.rn.f64 	%fd45, %fd20, %fd44, %fd43;
	mul.rn.f64 	%fd46, %fd41, %fd20;
	neg.f64 	%fd47, %fd46;
	fma.rn.f64 	%fd48, %fd41, %fd20, %fd47;
	fma.rn.f64 	%fd49, %fd41, %fd32, %fd48;
	fma.rn.f64 	%fd50, %fd45, %fd20, %fd49;
	mul.rn.f64 	%fd51, %fd38, %fd46;
	neg.f64 	%fd52, %fd51;
	fma.rn.f64 	%fd53, %fd38, %fd46, %fd52;
	fma.rn.f64 	%fd54, %fd38, %fd50, %fd53;
	fma.rn.f64 	%fd55, %fd40, %fd46, %fd54;
	add.f64 	%fd56, %fd51, %fd55;
	sub.f64 	%fd57, %fd51, %fd56;
	add.f64 	%fd58, %fd55, %fd57;
	add.f64 	%fd59, %fd20, %fd56;
	sub.f64 	%fd60, %fd20, %fd59;
	add.f64 	%fd61, %fd56, %fd60;
	add.f64 	%fd62, %fd58, %fd61;
	add.f64 	%fd63, %fd32, %fd62;
	add.f64 	%fd64, %fd59, %fd63;
	sub.f64 	%fd65, %fd59, %fd64;
	add.f64 	%fd66, %fd63, %fd65;
	xor.b32  	%r25, %r48, -2147483648;
	mov.b32 	%r26, 1127219200;
	mov.b64 	%fd67, {%r25, %r26};
	mov.b32 	%r27, -2147483648;
	mov.b64 	%fd68, {%r27, %r26};
	sub.f64 	%fd69, %fd67, %fd68;
	fma.rn.f64 	%fd70, %fd69, 0d3FE62E42FEFA39EF, %fd64;
	fma.rn.f64 	%fd71, %fd69, 0dBFE62E42FEFA39EF, %fd70;
	sub.f64 	%fd72, %fd71, %fd64;
	sub.f64 	%fd73, %fd66, %fd72;
	fma.rn.f64 	%fd74, %fd69, 0d3C7ABC9E3B39803F, %fd73;
	add.f64 	%fd75, %fd70, %fd74;
	sub.f64 	%fd76, %fd70, %fd75;
	add.f64 	%fd77, %fd74, %fd76;
	mov.f64 	%fd78, 0d4000000000000000;
	{
	.reg .b32 %temp; 
	mov.b64 	{%temp, %r28}, %fd78;
	}
	{
	.reg .b32 %temp; 
	mov.b64 	{%r29, %temp}, %fd78;
	}
	shl.b32 	%r30, %r28, 1;
	setp.gt.u32 	%p3, %r30, -33554433;
	and.b32  	%r31, %r28, -15728641;
	selp.b32 	%r32, %r31, %r28, %p3;
	mov.b64 	%fd79, {%r29, %r32};
	mul.rn.f64 	%fd80, %fd75, %fd79;
	neg.f64 	%fd81, %fd80;
	fma.rn.f64 	%fd82, %fd75, %fd79, %fd81;
	fma.rn.f64 	%fd83, %fd77, %fd79, %fd82;
	add.f64 	%fd4, %fd80, %fd83;
	sub.f64 	%fd84, %fd80, %fd4;
	add.f64 	%fd5, %fd83, %fd84;
	fma.rn.f64 	%fd85, %fd4, 0d3FF71547652B82FE, 0d4338000000000000;
	{
	.reg .b32 %temp; 
	mov.b64 	{%r13, %temp}, %fd85;
	}
	mov.f64 	%fd86, 0dC338000000000000;
	add.rn.f64 	%fd87, %fd85, %fd86;
	fma.rn.f64 	%fd88, %fd87, 0dBFE62E42FEFA39EF, %fd4;
	fma.rn.f64 	%fd89, %fd87, 0dBC7ABC9E3B39803F, %fd88;
	fma.rn.f64 	%fd90, %fd89, 0d3E5ADE1569CE2BDF, 0d3E928AF3FCA213EA;
	fma.rn.f64 	%fd91, %fd90, %fd89, 0d3EC71DEE62401315;
	fma.rn.f64 	%fd92, %fd91, %fd89, 0d3EFA01997C89EB71;
	fma.rn.f64 	%fd93, %fd92, %fd89, 0d3F2A01A014761F65;
	fma.rn.f64 	%fd94, %fd93, %fd89, 0d3F56C16C1852B7AF;
	fma.rn.f64 	%fd95, %fd94, %fd89, 0d3F81111111122322;
	fma.rn.f64 	%fd96, %fd95, %fd89, 0d3FA55555555502A1;
	fma.rn.f64 	%fd97, %fd96, %fd89, 0d3FC5555555555511;
	fma.rn.f64 	%fd98, %fd97, %fd89, 0d3FE000000000000B;
	fma.rn.f64 	%fd99, %fd98, %fd89, 0d3FF0000000000000;
	fma.rn.f64 	%fd100, %fd99, %fd89, 0d3FF0000000000000;
	{
	.reg .b32 %temp; 
	mov.b64 	{%r14, %temp}, %fd100;
	}
	{
	.reg .b32 %temp; 
	mov.b64 	{%temp, %r15}, %fd100;
	}
	shl.b32 	%r33, %r13, 20;
	add.s32 	%r34, %r33, %r15;
	mov.b64 	%fd108, {%r14, %r34};
	{
	.reg .b32 %temp; 
	mov.b64 	{%temp, %r35}, %fd4;
	}
	mov.b32 	%f2, %r35;
	abs.f32 	%f1, %f2;
	setp.lt.f32 	%p4, %f1, 0f4086232B;
	@%p4 bra 	$L__BB1_7;
	setp.lt.f64 	%p5, %fd4, 0d0000000000000000;
	add.f64 	%fd101, %fd4, 0d7FF0000000000000;
	selp.f64 	%fd108, 0d0000000000000000, %fd101, %p5;
	setp.geu.f32 	%p6, %f1, 0f40874800;
	@%p6 bra 	$L__BB1_7;
	shr.u32 	%r36, %r13, 31;
	add.s32 	%r37, %r13, %r36;
	shr.s32 	%r38, %r37, 1;
	shl.b32 	%r39, %r38, 20;
	add.s32 	%r40, %r15, %r39;
	mov.b64 	%fd102, {%r14, %r40};
	sub.s32 	%r41, %r13, %r38;
	shl.b32 	%r42, %r41, 20;
	add.s32 	%r43, %r42, 1072693248;
	mov.b32 	%r44, 0;
	mov.b64 	%fd103, {%r44, %r43};
	mul.f64 	%fd108, %fd103, %fd102;
$L__BB1_7:
	abs.f64 	%fd104, %fd108;
	setp.eq.f64 	%p7, %fd104, 0d7FF0000000000000;
	fma.rn.f64 	%fd105, %fd108, %fd5, %fd108;
	selp.f64 	%fd106, %fd108, %fd105, %p7;
	st.param.f64 	[func_retval0], %fd106;
	ret;

}


// ===== COMPILED SASS (sm_100) =====

	.target	sm_100

	.elftype	@"ET_EXEC"


//--------------------- .note.nv.tkinfo           --------------------------
	.section	.note.nv.tkinfo,"",@"SHT_NOTE"
	.sectionflags	@"SHF_NOTE_NV_TKINFO"
	.tkinfo
        /*0018*/ 	.word	0x00000002
        /*0030*/ 	.string	""
        /*0030*/ 	.string	"ptxas"
        /*0030*/ 	.string	"Cuda compilation tools, release 13.0, V13.0.88"
        /*0030*/ 	.string	"Build cuda_13.0.r13.0/compiler.36424714_0"
        /*0030*/ 	.string	"-arch sm_100 -m 64 "



//--------------------- .note.nv.cuinfo           --------------------------
	.section	.note.nv.cuinfo,"",@"SHT_NOTE"
	.sectionflags	@"SHF_NOTE_NV_CUINFO"
        /*0018*/ 	.short	0x0002
        /*001a*/ 	.short	0x0064
        /*001c*/ 	.short	0x0082
	.zero		2


//--------------------- .nv.info                  --------------------------
	.section	.nv.info,"",@"SHT_CUDA_INFO"
	.align	4


	//----- nvinfo : EIATTR_REGCOUNT
	.align		4
        /*0000*/ 	.byte	0x04, 0x2f
        /*0002*/ 	.short	(.L_1 - .L_0)
	.align		4
.L_0:
        /*0004*/ 	.word	index@(_Z6getPhiPdiiid)
        /*0008*/ 	.word	0x00000028


	//----- nvinfo : EIATTR_FRAME_SIZE
	.align		4
.L_1:
        /*000c*/ 	.byte	0x04, 0x11
        /*000e*/ 	.short	(.L_3 - .L_2)
	.align		4
.L_2:
        /*0010*/ 	.word	index@($_Z6getPhiPdiiid$__internal_accurate_pow)
        /*0014*/ 	.word	0x00000000


	//----- nvinfo : EIATTR_FRAME_SIZE
	.align		4
.L_3:
        /*0018*/ 	.byte	0x04, 0x11
        /*001a*/ 	.short	(.L_5 - .L_4)
	.align		4
.L_4:
        /*001c*/ 	.word	index@($__internal_0_$__cuda_sm20_div_rn_f64_full)
        /*0020*/ 	.word	0x00000000


	//----- nvinfo : EIATTR_FRAME_SIZE
	.align		4
.L_5:
        /*0024*/ 	.byte	0x04, 0x11
        /*0026*/ 	.short	(.L_7 - .L_6)
	.align		4
.L_6:
        /*0028*/ 	.word	index@(_Z6getPhiPdiiid)
        /*002c*/ 	.word	0x00000000


	//----- nvinfo : EIATTR_MIN_STACK_SIZE
	.align		4
.L_7:
        /*0030*/ 	.byte	0x04, 0x12
        /*0032*/ 	.short	(.L_9 - .L_8)
	.align		4
.L_8:
        /*0034*/ 	.word	index@(_Z6getPhiPdiiid)
        /*0038*/ 	.word	0x00000000
.L_9:


//--------------------- .nv.compat                --------------------------
	.section	.nv.compat,"",@"SHT_CUDA_COMPAT_INFO"
	.align	4
        /*0000*/ 	.byte	0x02, 0x09, 0x00, 0x00, 0x02, 0x02, 0x01, 0x00, 0x02, 0x05, 0x05, 0x00, 0x03, 0x07, 0x01, 0x01
        /*0010*/ 	.byte	0x02, 0x03, 0x00, 0x00, 0x02, 0x06, 0x01, 0x00, 0x04, 0x0b, 0x08, 0x00, 0x01, 0x00, 0x00, 0x00
        /*0020*/ 	.byte	0x00, 0x00, 0x00, 0x00


//--------------------- .nv.info._Z6getPhiPdiiid  --------------------------
	.section	.nv.info._Z6getPhiPdiiid,"",@"SHT_CUDA_INFO"
	.sectionflags	@""
	.align	4


	//----- nvinfo : EIATTR_CUDA_API_VERSION
	.align		4
        /*0000*/ 	.byte	0x04, 0x37
        /*0002*/ 	.short	(.L_11 - .L_10)
.L_10:
        /*0004*/ 	.word	0x00000082


	//----- nvinfo : EIATTR_KPARAM_INFO
	.align		4
.L_11:
        /*0008*/ 	.byte	0x04, 0x17
        /*000a*/ 	.short	(.L_13 - .L_12)
.L_12:
        /*000c*/ 	.word	0x00000000
        /*0010*/ 	.short	0x0004
        /*0012*/ 	.short	0x0018
        /*0014*/ 	.byte	0x00, 0xf0, 0x21, 0x00


	//----- nvinfo : EIATTR_KPARAM_INFO
	.align		4
.L_13:
        /*0018*/ 	.byte	0x04, 0x17
        /*001a*/ 	.short	(.L_15 - .L_14)
.L_14:
        /*001c*/ 	.word	0x00000000
        /*0020*/ 	.short	0x0003
        /*0022*/ 	.short	0x0010
        /*0024*/ 	.byte	0x00, 0xf0, 0x11, 0x00


	//----- nvinfo : EIATTR_KPARAM_INFO
	.align		4
.L_15:
        /*0028*/ 	.byte	0x04, 0x17
        /*002a*/ 	.short	(.L_17 - .L_16)
.L_16:
        /*002c*/ 	.word	0x00000000
        /*0030*/ 	.short	0x0002
        /*0032*/ 	.short	0x000c
        /*0034*/ 	.byte	0x00, 0xf0, 0x11, 0x00


	//----- nvinfo : EIATTR_KPARAM_INFO
	.align		4
.L_17:
        /*0038*/ 	.byte	0x04, 0x17
        /*003a*/ 	.short	(.L_19 - .L_18)
.L_18:
        /*003c*/ 	.word	0x00000000
        /*0040*/ 	.short	0x0001
        /*0042*/ 	.short	0x0008
        /*0044*/ 	.byte	0x00, 0xf0, 0x11, 0x00


	//----- nvinfo : EIATTR_KPARAM_INFO
	.align		4
.L_19:
        /*0048*/ 	.byte	0x04, 0x17
        /*004a*/ 	.short	(.L_21 - .L_20)
.L_20:
        /*004c*/ 	.word	0x00000000
        /*0050*/ 	.short	0x0000
        /*0052*/ 	.short	0x0000
        /*0054*/ 	.byte	0x00, 0xf5, 0x21, 0x00


	//----- nvinfo : EIATTR_SPARSE_MMA_MASK
	.align		4
.L_21:
        /*0058*/ 	.byte	0x03, 0x50
        /*005a*/ 	.short	0x0000


	//----- nvinfo : EIATTR_MAXREG_COUNT
	.align		4
        /*005c*/ 	.byte	0x03, 0x1b
        /*005e*/ 	.short	0x00ff


	//----- nvinfo : EIATTR_MERCURY_ISA_VERSION
	.align		4
        /*0060*/ 	.byte	0x03, 0x5f
        /*0062*/ 	.short	0x0101


	//----- nvinfo : EIATTR_VRC_CTA_INIT_COUNT
	.align		4
        /*0064*/ 	.byte	0x02, 0x4a
	.zero		1
	.zero		1


	//----- nvinfo : EIATTR_EXIT_INSTR_OFFSETS
	.align		4
        /*0068*/ 	.byte	0x04, 0x1c
        /*006a*/ 	.short	(.L_23 - .L_22)


	//   ....[0]....
.L_22:
        /*006c*/ 	.word	0x000000a0


	//   ....[1]....
        /*0070*/ 	.word	0x00001330


	//----- nvinfo : EIATTR_CRS_STACK_SIZE
	.align		4
.L_23:
        /*0074*/ 	.byte	0x04, 0x1e
        /*0076*/ 	.short	(.L_25 - .L_24)
.L_24:
        /*0078*/ 	.word	0x00000000


	//----- nvinfo : EIATTR_CBANK_PARAM_SIZE
	.align		4
.L_25:
        /*007c*/ 	.byte	0x03, 0x19
        /*007e*/ 	.short	0x0020


	//----- nvinfo : EIATTR_PARAM_CBANK
	.align		4
        /*0080*/ 	.byte	0x04, 0x0a
        /*0082*/ 	.short	(.L_27 - .L_26)
	.align		4
.L_26:
        /*0084*/ 	.word	index@(.nv.constant0._Z6getPhiPdiiid)
        /*0088*/ 	.short	0x0380
        /*008a*/ 	.short	0x0020


	//----- nvinfo : EIATTR_SW_WAR
	.align		4
.L_27:
        /*008c*/ 	.byte	0x04, 0x36
        /*008e*/ 	.short	(.L_29 - .L_28)
.L_28:
        /*0090*/ 	.word	0x00000008
.L_29:


//--------------------- .nv.callgraph             --------------------------
	.section	.nv.callgraph,"",@"SHT_CUDA_CALLGRAPH"
	.align	4
	.sectionentsize	8
	.align		4
        /*0000*/ 	.word	0x00000000
	.align		4
        /*0004*/ 	.word	0xffffffff
	.align		4
        /*0008*/ 	.word	0x00000000
	.align		4
        /*000c*/ 	.word	0xfffffffe
	.align		4
        /*0010*/ 	.word	0x00000000
	.align		4
        /*0014*/ 	.word	0xfffffffd
	.align		4
        /*0018*/ 	.word	0x00000000
	.align		4
        /*001c*/ 	.word	0xfffffffc


//--------------------- .text._Z6getPhiPdiiid     --------------------------
	.section	.text._Z6getPhiPdiiid,"ax",@progbits
	.align	128
        .global         _Z6getPhiPdiiid
        .type           _Z6getPhiPdiiid,@function
        .size           _Z6getPhiPdiiid,(.L_x_30 - _Z6getPhiPdiiid)
        .other          _Z6getPhiPdiiid,@"STO_CUDA_ENTRY STV_DEFAULT"
_Z6getPhiPdiiid:
.text._Z6getPhiPdiiid:
[----:B------:R-:W-:Y:S01]  /*0000*/  LDC R1, c[0x0][0x37c] ;  /* 0x0000df00ff017b82 */ /* 0x000fe20000000800 */
[----:B------:R-:W0:Y:S07]  /*0010*/  S2R R7, SR_CTAID.X ;  /* 0x0000000000077919 */ /* 0x000e2e0000002500 */
[----:B------:R-:W1:Y:S01]  /*0020*/  LDC R8, c[0x0][0x390] ;  /* 0x0000e400ff087b82 */ /* 0x000e620000000800 */
[----:B------:R-:W2:Y:S01]  /*0030*/  LDCU.64 UR6, c[0x0][0x388] ;  /* 0x00007100ff0677ac */ /* 0x000ea20008000a00 */
[----:B------:R-:W0:Y:S01]  /*0040*/  S2R R0, SR_TID.X ;  /* 0x0000000000007919 */ /* 0x000e220000002100 */
[----:B------:R-:W0:Y:S01]  /*0050*/  LDCU UR5, c[0x0][0x360] ;  /* 0x00006c00ff0577ac */ /* 0x000e220008000800 */
[----:B--2---:R-:W-:-:S06]  /*0060*/  UIMAD UR4, UR7, UR6, URZ ;  /* 0x00000006070472a4 */ /* 0x004fcc000f8e02ff */
[----:B-1----:R-:W-:Y:S02]  /*0070*/  IMAD R11, R8, UR4, RZ ;  /* 0x00000004080b7c24 */ /* 0x002fe4000f8e02ff */
[----:B0-----:R-:W-:-:S05]  /*0080*/  IMAD R7, R7, UR5, R0 ;  /* 0x0000000507077c24 */ /* 0x001fca000f8e0200 */
[----:B------:R-:W-:-:S13]  /*0090*/  ISETP.GE.AND P0, PT, R7, R11, PT ;  /* 0x0000000b0700720c */ /* 0x000fda0003f06270 */
[----:B------:R-:W-:Y:S05]  /*00a0*/  @P0 EXIT ;  /* 0x000000000000094d */ /* 0x000fea0003800000 */
[----:B------:R-:W0:Y:S01]  /*00b0*/  LDC R10, c[0x0][0x390] ;  /* 0x0000e400ff0a7b82 */ /* 0x000e220000000800 */
[----:B------:R-:W1:Y:S01]  /*00c0*/  LDCU UR4, c[0x0][0x370] ;  /* 0x00006e00ff0477ac */ /* 0x000e620008000800 */
[----:B------:R-:W-:Y:S01]  /*00d0*/  IMAD R8, R8, UR7, RZ ;  /* 0x0000000708087c24 */ /* 0x000fe2000f8e02ff */
[----:B------:R-:W2:Y:S05]  /*00e0*/  LDCU.64 UR8, c[0x0][0x358] ;  /* 0x00006b00ff0877ac */ /* 0x000eaa0008000a00 */
[----:B------:R-:W3:Y:S01]  /*00f0*/  LDC R9, c[0x0][0x38c] ;  /* 0x0000e300ff097b82 */ /* 0x000ee20000000800 */
[----:B------:R-:W4:Y:S01]  /*0100*/  LDCU UR10, c[0x0][0x39c] ;  /* 0x00007380ff0a77ac */ /* 0x000f220008000800 */
[----:B------:R-:W0:Y:S06]  /*0110*/  LDCU UR11, c[0x0][0x388] ;  /* 0x00007100ff0b77ac */ /* 0x000e2c0008000800 */
[----:B------:R-:W0:Y:S01]  /*0120*/  LDC.64 R14, c[0x0][0x398] ;  /* 0x0000e600ff0e7b82 */ /* 0x000e220000000a00 */
[----:B-1----:R-:W-:-:S07]  /*0130*/  UIMAD UR4, UR5, UR4, URZ ;  /* 0x00000004050472a4 */ /* 0x002fce000f8e02ff */
[----:B--2---:R-:W1:Y:S05]  /*0140*/  LDC.64 R12, c[0x0][0x380] ;  /* 0x0000e000ff0c7b82 */ /* 0x004e6a0000000a00 */
.L_x_21:
[----:B0-----:R-:W-:Y:S01]  /*0150*/  IABS R4, R10 ;  /* 0x0000000a00047213 */ /* 0x001fe20000000000 */
[----:B------:R-:W-:Y:S01]  /*0160*/  UMOV UR6, 0x54442d18 ;  /* 0x54442d1800067882 */ /* 0x000fe20000000000 */
[----:B------:R-:W-:Y:S01]  /*0170*/  IABS R2, R8 ;  /* 0x0000000800027213 */ /* 0x000fe20000000000 */
[----:B------:R-:W-:Y:S01]  /*0180*/  UMOV UR7, 0x401921fb ;  /* 0x401921fb00077882 */ /* 0x000fe20000000000 */
[----:B------:R-:W0:Y:S01]  /*0190*/  I2F.RP R0, R4 ;  /* 0x0000000400007306 */ /* 0x000e220000209400 */
[----:B------:R-:W-:Y:S01]  /*01a0*/  ISETP.NE.AND P4, PT, R10, RZ, PT ;  /* 0x000000ff0a00720c */ /* 0x000fe20003f85270 */
[----:B------:R-:W-:Y:S06]  /*01b0*/  BSSY.RECONVERGENT B0, `(.L_x_0) ;  /* 0x0000062000007945 */ /* 0x000fec0003800200 */
[----:B------:R-:W2:Y:S08]  /*01c0*/  I2F.RP R3, R2 ;  /* 0x0000000200037306 */ /* 0x000eb00000209400 */
[----:B0-----:R-:W0:Y:S08]  /*01d0*/  MUFU.RCP R0, R0 ;  /* 0x0000000000007308 */ /* 0x001e300000001000 */
[----:B--2---:R-:W2:Y:S01]  /*01e0*/  MUFU.RCP R3, R3 ;  /* 0x0000000300037308 */ /* 0x004ea20000001000 */
[----:B0-----:R-:W-:Y:S01]  /*01f0*/  VIADD R18, R0, 0xffffffe ;  /* 0x0ffffffe00127836 */ /* 0x001fe20000000000 */
[----:B---3--:R-:W-:-:S06]  /*0200*/  IABS R0, R9 ;  /* 0x0000000900007213 */ /* 0x008fcc0000000000 */
[----:B------:R0:W3:Y:S01]  /*0210*/  F2I.FTZ.U32.TRUNC.NTZ R19, R18 ;  /* 0x0000001200137305 */ /* 0x0000e2000021f000 */
[----:B--2---:R-:W-:-:S07]  /*0220*/  VIADD R16, R3, 0xffffffe ;  /* 0x0ffffffe03107836 */ /* 0x004fce0000000000 */
[----:B------:R2:W5:Y:S01]  /*0230*/  F2I.FTZ.U32.TRUNC.NTZ R17, R16 ;  /* 0x0000001000117305 */ /* 0x000562000021f000 */
[----:B0-----:R-:W-:Y:S02]  /*0240*/  IMAD.MOV.U32 R18, RZ, RZ, RZ ;  /* 0x000000ffff127224 */ /* 0x001fe400078e00ff */
[----:B---3--:R-:W-:-:S05]  /*0250*/  IMAD.MOV R5, RZ, RZ, -R19 ;  /* 0x000000ffff057224 */ /* 0x008fca00078e0a13 */
[----:B------:R-:W0:Y:S01]  /*0260*/  I2F.RP R6, R0 ;  /* 0x0000000000067306 */ /* 0x000e220000209400 */
[----:B--2---:R-:W-:Y:S02]  /*0270*/  IMAD.MOV.U32 R16, RZ, RZ, RZ ;  /* 0x000000ffff107224 */ /* 0x004fe400078e00ff */
[----:B------:R-:W-:Y:S02]  /*0280*/  IMAD R5, R5, R4, RZ ;  /* 0x0000000405057224 */ /* 0x000fe400078e02ff */
[----:B-----5:R-:W-:Y:S02]  /*0290*/  IMAD.MOV R3, RZ, RZ, -R17 ;  /* 0x000000ffff037224 */ /* 0x020fe400078e0a11 */
[----:B------:R-:W-:Y:S01]  /*02a0*/  IMAD.HI.U32 R18, R19, R5, R18 ;  /* 0x0000000513127227 */ /* 0x000fe200078e0012 */
[----:B------:R-:W-:Y:S02]  /*02b0*/  IABS R19, R7 ;  /* 0x0000000700137213 */ /* 0x000fe40000000000 */
[----:B------:R-:W-:Y:S01]  /*02c0*/  IABS R5, R8 ;  /* 0x0000000800057213 */ /* 0x000fe20000000000 */
[----:B------:R-:W-:-:S02]  /*02d0*/  IMAD R3, R3, R2, RZ ;  /* 0x0000000203037224 */ /* 0x000fc400078e02ff */
[----:B------:R-:W-:Y:S01]  /*02e0*/  IMAD.HI.U32 R18, R18, R19, RZ ;  /* 0x0000001312127227 */ /* 0x000fe200078e00ff */
[----:B0-----:R-:W0:Y:S03]  /*02f0*/  MUFU.RCP R6, R6 ;  /* 0x0000000600067308 */ /* 0x001e260000001000 */
[----:B------:R-:W-:-:S04]  /*0300*/  IMAD.HI.U32 R16, R17, R3, R16 ;  /* 0x0000000311107227 */ /* 0x000fc800078e0010 */
[----:B------:R-:W-:Y:S02]  /*0310*/  IMAD.MOV R5, RZ, RZ, -R5 ;  /* 0x000000ffff057224 */ /* 0x000fe400078e0a05 */
[----:B------:R-:W-:-:S04]  /*0320*/  IMAD.HI.U32 R16, R16, R19, RZ ;  /* 0x0000001310107227 */ /* 0x000fc800078e00ff */
[----:B------:R-:W-:Y:S02]  /*0330*/  IMAD.MOV R17, RZ, RZ, -R18 ;  /* 0x000000ffff117224 */ /* 0x000fe400078e0a12 */
[--C-:B------:R-:W-:Y:S02]  /*0340*/  IMAD R5, R16, R5, R19.reuse ;  /* 0x0000000510057224 */ /* 0x100fe400078e0213 */
[----:B------:R-:W-:Y:S02]  /*0350*/  IMAD R17, R4, R17, R19 ;  /* 0x0000001104117224 */ /* 0x000fe400078e0213 */
[----:B0-----:R-:W-:Y:S01]  /*0360*/  VIADD R3, R6, 0xffffffe ;  /* 0x0ffffffe06037836 */ /* 0x001fe20000000000 */
[----:B------:R-:W-:Y:S02]  /*0370*/  ISETP.GT.U32.AND P5, PT, R2, R5, PT ;  /* 0x000000050200720c */ /* 0x000fe40003fa4070 */
[----:B------:R-:W-:-:S03]  /*0380*/  ISETP.GT.U32.AND P6, PT, R4, R17, PT ;  /* 0x000000110400720c */ /* 0x000fc60003fc4070 */
[----:B------:R-:W0:Y:S08]  /*0390*/  F2I.FTZ.U32.TRUNC.NTZ R3, R3 ;  /* 0x0000000300037305 */ /* 0x000e30000021f000 */
[----:B------:R-:W-:Y:S02]  /*03a0*/  @!P5 IMAD.IADD R5, R5, 0x1, -R2 ;  /* 0x000000010505d824 */ /* 0x000fe400078e0a02 */
[----:B------:R-:W-:-:S02]  /*03b0*/  @!P6 IMAD.IADD R17, R17, 0x1, -R4 ;  /* 0x000000011111e824 */ /* 0x000fc400078e0a04 */
[----:B------:R-:W-:Y:S01]  /*03c0*/  @!P5 VIADD R16, R16, 0x1 ;  /* 0x000000011010d836 */ /* 0x000fe20000000000 */
[----:B------:R-:W-:Y:S01]  /*03d0*/  ISETP.GE.U32.AND P0, PT, R5, R2, PT ;  /* 0x000000020500720c */ /* 0x000fe20003f06070 */
[----:B------:R-:W-:Y:S01]  /*03e0*/  @!P6 VIADD R18, R18, 0x1 ;  /* 0x000000011212e836 */ /* 0x000fe20000000000 */
[----:B------:R-:W-:Y:S02]  /*03f0*/  ISETP.GE.U32.AND P1, PT, R17, R4, PT ;  /* 0x000000041100720c */ /* 0x000fe40003f26070 */
[C---:B------:R-:W-:Y:S01]  /*0400*/  LOP3.LUT R2, R7.reuse, R8, RZ, 0x3c, !PT ;  /* 0x0000000807027212 */ /* 0x040fe200078e3cff */
[----:B----4-:R-:W2:Y:S01]  /*0410*/  MUFU.RCP64H R17, UR10 ;  /* 0x0000000a00117d08 */ /* 0x010ea20008001800 */
[----:B------:R-:W-:Y:S02]  /*0420*/  LOP3.LUT R4, R7, R10, RZ, 0x3c, !PT ;  /* 0x0000000a07047212 */ /* 0x000fe400078e3cff */
[----:B------:R-:W-:Y:S01]  /*0430*/  ISETP.GE.AND P3, PT, R2, RZ, PT ;  /* 0x000000ff0200720c */ /* 0x000fe20003f66270 */
[----:B------:R-:W-:Y:S01]  /*0440*/  IMAD.MOV.U32 R2, RZ, RZ, RZ ;  /* 0x000000ffff027224 */ /* 0x000fe200078e00ff */
[----:B------:R-:W-:-:S02]  /*0450*/  ISETP.NE.AND P5, PT, R8, RZ, PT ;  /* 0x000000ff0800720c */ /* 0x000fc40003fa5270 */
[----:B------:R-:W-:Y:S01]  /*0460*/  ISETP.GE.AND P2, PT, R4, RZ, PT ;  /* 0x000000ff0400720c */ /* 0x000fe20003f46270 */
[----:B------:R-:W-:Y:S01]  /*0470*/  @P0 VIADD R16, R16, 0x1 ;  /* 0x0000000110100836 */ /* 0x000fe20000000000 */
[----:B0-----:R-:W-:Y:S01]  /*0480*/  IADD3 R19, PT, PT, RZ, -R3, RZ ;  /* 0x80000003ff137210 */ /* 0x001fe20007ffe0ff */
[----:B------:R-:W-:Y:S02]  /*0490*/  @P1 VIADD R18, R18, 0x1 ;  /* 0x0000000112121836 */ /* 0x000fe40000000000 */
[----:B------:R-:W-:Y:S02]  /*04a0*/  IMAD.MOV.U32 R4, RZ, RZ, R16 ;  /* 0x000000ffff047224 */ /* 0x000fe400078e0010 */
[----:B------:R-:W-:Y:S02]  /*04b0*/  IMAD.MOV.U32 R5, RZ, RZ, R18 ;  /* 0x000000ffff057224 */ /* 0x000fe400078e0012 */
[----:B------:R-:W-:Y:S02]  /*04c0*/  @!P3 IMAD.MOV R4, RZ, RZ, -R4 ;  /* 0x000000ffff04b224 */ /* 0x000fe400078e0a04 */
[----:B------:R-:W-:Y:S01]  /*04d0*/  @!P5 LOP3.LUT R4, RZ, R8, RZ, 0x33, !PT ;  /* 0x00000008ff04d212 */ /* 0x000fe200078e33ff */
[----:B------:R-:W-:-:S02]  /*04e0*/  IMAD R19, R19, R0, RZ ;  /* 0x0000000013137224 */ /* 0x000fc400078e02ff */
[----:B------:R-:W-:Y:S01]  /*04f0*/  @!P2 IMAD.MOV R5, RZ, RZ, -R5 ;  /* 0x000000ffff05a224 */ /* 0x000fe200078e0a05 */
[----:B------:R-:W-:Y:S01]  /*0500*/  @!P4 LOP3.LUT R5, RZ, R10, RZ, 0x33, !PT ;  /* 0x0000000aff05c212 */ /* 0x000fe200078e33ff */
[----:B------:R-:W-:Y:S02]  /*0510*/  IMAD.MOV.U32 R16, RZ, RZ, 0x1 ;  /* 0x00000001ff107424 */ /* 0x000fe400078e00ff */
[----:B------:R-:W-:Y:S01]  /*0520*/  IMAD.SHL.U32 R18, R4, 0x2, RZ ;  /* 0x0000000204127824 */ /* 0x000fe200078e00ff */
[----:B------:R-:W-:Y:S01]  /*0530*/  IABS R23, R5 ;  /* 0x0000000500177213 */ /* 0x000fe20000000000 */
[----:B------:R-:W-:Y:S01]  /*0540*/  IMAD.HI.U32 R6, R3, R19, R2 ;  /* 0x0000001303067227 */ /* 0x000fe200078e0002 */
[C---:B------:R-:W-:Y:S01]  /*0550*/  ISETP.GE.AND P2, PT, R5.reuse, RZ, PT ;  /* 0x000000ff0500720c */ /* 0x040fe20003f46270 */
[----:B--2---:R-:W-:Y:S01]  /*0560*/  DFMA R2, R16, -R14, 1 ;  /* 0x3ff000001002742b */ /* 0x004fe2000000080e */
[----:B------:R-:W-:Y:S02]  /*0570*/  ISETP.GE.AND P0, PT, R18, UR11, PT ;  /* 0x0000000b12007c0c */ /* 0x000fe4000bf06270 */
[----:B------:R-:W-:Y:S01]  /*0580*/  IADD3 R34, PT, PT, -R5, RZ, RZ ;  /* 0x000000ff05227210 */ /* 0x000fe20007ffe1ff */
[----:B------:R-:W-:-:S04]  /*0590*/  IMAD.HI.U32 R6, R6, R23, RZ ;  /* 0x0000001706067227 */ /* 0x000fc800078e00ff */
[----:B------:R-:W-:Y:S01]  /*05a0*/  IMAD.MOV R6, RZ, RZ, -R6 ;  /* 0x000000ffff067224 */ /* 0x000fe200078e0a06 */
[----:B------:R-:W-:Y:S01]  /*05b0*/  DFMA R2, R2, R2, R2 ;  /* 0x000000020202722b */ /* 0x000fe20000000002 */
[----:B------:R-:W-:Y:S02]  /*05c0*/  IMAD R34, R10, R34, R7 ;  /* 0x000000220a227224 */ /* 0x000fe400078e0207 */
[----:B------:R-:W-:Y:S02]  /*05d0*/  IMAD R23, R0, R6, R23 ;  /* 0x0000000600177224 */ /* 0x000fe400078e0217 */
[----:B------:R-:W-:-:S03]  /*05e0*/  @P0 IADD3 R4, PT, PT, -R4, UR11, RZ ;  /* 0x0000000b04040c10 */ /* 0x000fc6000fffe1ff */
[----:B------:R-:W-:Y:S01]  /*05f0*/  ISETP.GT.U32.AND P0, PT, R0, R23, PT ;  /* 0x000000170000720c */ /* 0x000fe20003f04070 */
[----:B------:R-:W-:Y:S01]  /*0600*/  DFMA R2, R16, R2, R16 ;  /* 0x000000021002722b */ /* 0x000fe20000000010 */
[----:B------:R-:W0:Y:S07]  /*0610*/  I2F.F64 R20, R4 ;  /* 0x0000000400147312 */ /* 0x000e2e0000201c00 */
[----:B------:R-:W-:-:S04]  /*0620*/  DFMA R16, R2, -R14, 1 ;  /* 0x3ff000000210742b */ /* 0x000fc8000000080e */
[----:B------:R-:W-:Y:S01]  /*0630*/  @!P0 IMAD.IADD R23, R23, 0x1, -R0 ;  /* 0x0000000117178824 */ /* 0x000fe200078e0a00 */
[----:B------:R-:W-:-:S03]  /*0640*/  ISETP.NE.AND P0, PT, R9, RZ, PT ;  /* 0x000000ff0900720c */ /* 0x000fc60003f05270 */
[----:B------:R-:W-:Y:S01]  /*0650*/  DFMA R2, R2, R16, R2 ;  /* 0x000000100202722b */ /* 0x000fe20000000002 */
[----:B------:R-:W-:Y:S01]  /*0660*/  ISETP.GT.U32.AND P1, PT, R0, R23, PT ;  /* 0x000000170000720c */ /* 0x000fe20003f24070 */
[----:B0-----:R-:W-:-:S08]  /*0670*/  DMUL R20, R20, UR6 ;  /* 0x0000000614147c28 */ /* 0x001fd00008000000 */
[----:B------:R-:W-:-:S04]  /*0680*/  DMUL R16, R20, R2 ;  /* 0x0000000214107228 */ /* 0x000fc80000000000 */
[----:B------:R-:W-:-:S04]  /*0690*/  @!P1 IMAD.IADD R23, R23, 0x1, -R0 ;  /* 0x0000000117179824 */ /* 0x000fc800078e0a00 */
[----:B------:R-:W-:Y:S01]  /*06a0*/  DFMA R18, R16, -R14, R20 ;  /* 0x8000000e1012722b */ /* 0x000fe20000000014 */
[----:B------:R-:W-:-:S04]  /*06b0*/  IMAD.MOV.U32 R4, RZ, RZ, R23 ;  /* 0x000000ffff047224 */ /* 0x000fc800078e0017 */
[----:B------:R-:W-:Y:S01]  /*06c0*/  @!P2 IMAD.MOV R4, RZ, RZ, -R4 ;  /* 0x000000ffff04a224 */ /* 0x000fe200078e0a04 */
[----:B------:R-:W-:Y:S02]  /*06d0*/  @!P0 LOP3.LUT R4, RZ, R9, RZ, 0x33, !PT ;  /* 0x00000009ff048212 */ /* 0x000fe400078e33ff */
[----:B------:R-:W-:Y:S01]  /*06e0*/  DFMA R2, R2, R18, R16 ;  /* 0x000000120202722b */ /* 0x000fe20000000010 */
[----:B------:R-:W-:Y:S02]  /*06f0*/  FSETP.GEU.AND P2, PT, |R21|, 6.5827683646048100446e-37, PT ;  /* 0x036000001500780b */ /* 0x000fe40003f4e200 */
[----:B------:R-:W-:-:S05]  /*0700*/  IMAD.SHL.U32 R0, R4, 0x2, RZ ;  /* 0x0000000204007824 */ /* 0x000fca00078e00ff */
[----:B------:R-:W-:Y:S02]  /*0710*/  ISETP.GE.AND P0, PT, R0, R9, PT ;  /* 0x000000090000720c */ /* 0x000fe40003f06270 */
[----:B------:R-:W-:-:S05]  /*0720*/  FFMA R0, RZ, UR10, R3 ;  /* 0x0000000aff007c23 */ /* 0x000fca0008000003 */
[----:B------:R-:W-:-:S06]  /*0730*/  FSETP.GT.AND P1, PT, |R0|, 1.469367938527859385e-39, PT ;  /* 0x001000000000780b */ /* 0x000fcc0003f24200 */
[----:B------:R-:W-:-:S07]  /*0740*/  @P0 IMAD.IADD R4, R9, 0x1, -R4 ;  /* 0x0000000109040824 */ /* 0x000fce00078e0a04 */
[----:B------:R-:W-:Y:S05]  /*0750*/  @P1 BRA P2, `(.L_x_1) ;  /* 0x00000000001c1947 */ /* 0x000fea0001000000 */
[----:B------:R-:W0:Y:S01]  /*0760*/  LDCU.64 UR6, c[0x0][0x398] ;  /* 0x00007300ff0677ac */ /* 0x000e220008000a00 */
[----:B------:R-:W-:Y:S01]  /*0770*/  MOV R30, 0x7b0 ;  /* 0x000007b0001e7802 */ /* 0x000fe20000000f00 */
[----:B0-----:R-:W-:Y:S02]  /*0780*/  IMAD.U32 R18, RZ, RZ, UR6 ;  /* 0x00000006ff127e24 */ /* 0x001fe4000f8e00ff */
[----:B------:R-:W-:-:S07]  /*0790*/  IMAD.U32 R19, RZ, RZ, UR7 ;  /* 0x00000007ff137e24 */ /* 0x000fce000f8e00ff */
[----:B-1----:R-:W-:Y:S05]  /*07a0*/  CALL.REL.NOINC `($__internal_0_$__cuda_sm20_div_rn_f64_full) ;  /* 0x0000000800e47944 */ /* 0x002fea0003c00000 */
[----:B------:R-:W-:Y:S02]  /*07b0*/  IMAD.MOV.U32 R2, RZ, RZ, R16 ;  /* 0x000000ffff027224 */ /* 0x000fe400078e0010 */
[----:B------:R-:W-:-:S07]  /*07c0*/  IMAD.MOV.U32 R3, RZ, RZ, R17 ;  /* 0x000000ffff037224 */ /* 0x000fce00078e0011 */
.L_x_1:
[----:B------:R-:W-:Y:S05]  /*07d0*/  BSYNC.RECONVERGENT B0 ;  /* 0x0000000000007941 */ /* 0x000fea0003800200 */
.L_x_0:
[----:B------:R-:W0:Y:S01]  /*07e0*/  MUFU.RCP64H R17, UR10 ;  /* 0x0000000a00117d08 */ /* 0x000e220008001800 */
[----:B------:R-:W-:Y:S01]  /*07f0*/  IMAD.MOV.U32 R16, RZ, RZ, 0x1 ;  /* 0x00000001ff107424 */ /* 0x000fe200078e00ff */
[----:B------:R-:W-:Y:S01]  /*0800*/  UMOV UR6, 0x54442d18 ;  /* 0x54442d1800067882 */ /* 0x000fe20000000000 */
[----:B------:R-:W-:Y:S01]  /*0810*/  UMOV UR7, 0x401921fb ;  /* 0x401921fb00077882 */ /* 0x000fe20000000000 */
[----:B------:R-:W-:Y:S04]  /*0820*/  BSSY.RECONVERGENT B0, `(.L_x_2) ;  /* 0x0000016000007945 */ /* 0x000fe80003800200 */
[----:B------:R-:W2:Y:S01]  /*0830*/  I2F.F64 R4, R4 ;  /* 0x0000000400047312 */ /* 0x000ea20000201c00 */
[----:B0-----:R-:W-:Y:S02]  /*0840*/  DFMA R18, R16, -R14, 1 ;  /* 0x3ff000001012742b */ /* 0x001fe4000000080e */
[----:B--2---:R-:W-:-:S06]  /*0850*/  DMUL R20, R4, UR6 ;  /* 0x0000000604147c28 */ /* 0x004fcc0008000000 */
[----:B------:R-:W-:-:S08]  /*0860*/  DFMA R18, R18, R18, R18 ;  /* 0x000000121212722b */ /* 0x000fd00000000012 */
[----:B------:R-:W-:Y:S01]  /*0870*/  DFMA R18, R16, R18, R16 ;  /* 0x000000121012722b */ /* 0x000fe20000000010 */
[----:B------:R-:W-:-:S07]  /*0880*/  FSETP.GEU.AND P1, PT, |R21|, 6.5827683646048100446e-37, PT ;  /* 0x036000001500780b */ /* 0x000fce0003f2e200 */
[----:B------:R-:W-:-:S08]  /*0890*/  DFMA R16, R18, -R14, 1 ;  /* 0x3ff000001210742b */ /* 0x000fd0000000080e */
[----:B------:R-:W-:-:S08]  /*08a0*/  DFMA R22, R18, R16, R18 ;  /* 0x000000101216722b */ /* 0x000fd00000000012 */
[----:B------:R-:W-:-:S08]  /*08b0*/  DMUL R16, R22, R20 ;  /* 0x0000001416107228 */ /* 0x000fd00000000000 */
[----:B------:R-:W-:-:S08]  /*08c0*/  DFMA R18, R16, -R14, R20 ;  /* 0x8000000e1012722b */ /* 0x000fd00000000014 */
[----:B------:R-:W-:-:S10]  /*08d0*/  DFMA R4, R22, R18, R16 ;  /* 0x000000121604722b */ /* 0x000fd40000000010 */
[----:B------:R-:W-:-:S05]  /*08e0*/  FFMA R0, RZ, UR10, R5 ;  /* 0x0000000aff007c23 */ /* 0x000fca0008000005 */
[----:B------:R-:W-:-:S13]  /*08f0*/  FSETP.GT.AND P0, PT, |R0|, 1.469367938527859385e-39, PT ;  /* 0x001000000000780b */ /* 0x000fda0003f04200 */
        /* <DEDUP_REMOVED lines=8> */
.L_x_3:
[----:B------:R-:W-:Y:S05]  /*0980*/  BSYNC.RECONVERGENT B0 ;  /* 0x0000000000007941 */ /* 0x000fea0003800200 */
.L_x_2:
        /* <DEDUP_REMOVED lines=24> */
.L_x_5:
[----:B------:R-:W-:Y:S05]  /*0b10*/  BSYNC.RECONVERGENT B0 ;  /* 0x0000000000007941 */ /* 0x000fea0003800200 */
.L_x_4:
[----:B------:R-:W-:Y:S01]  /*0b20*/  ISETP.NE.AND P0, PT, R7, RZ, PT ;  /* 0x000000ff0700720c */ /* 0x000fe20003f05270 */
[----:B------:R-:W-:-:S12]  /*0b30*/  BSSY.RECONVERGENT B0, `(.L_x_6) ;  /* 0x000007c000007945 */ /* 0x000fd80003800200 */
[----:B------:R-:W-:Y:S05]  /*0b40*/  @!P0 BRA `(.L_x_7) ;  /* 0x0000000400e88947 */ /* 0x000fea0003800000 */
[----:B------:R-:W-:Y:S01]  /*0b50*/  DADD R20, -RZ, |R16| ;  /* 0x00000000ff147229 */ /* 0x000fe20000000510 */
[----:B------:R-:W-:Y:S01]  /*0b60*/  BSSY.RECONVERGENT B1, `(.L_x_8) ;  /* 0x0000004000017945 */ /* 0x000fe20003800200 */
[----:B------:R-:W-:-:S08]  /*0b70*/  MOV R0, 0xba0 ;  /* 0x00000ba000007802 */ /* 0x000fd00000000f00 */
[----:B------:R-:W-:-:S07]  /*0b80*/  MOV R6, R21 ;  /* 0x0000001500067202 */ /* 0x000fce0000000f00 */
[----:B-1----:R-:W-:Y:S05]  /*0b90*/  CALL.REL.NOINC `($_Z6getPhiPdiiid$__internal_accurate_pow) ;  /* 0x0000000c00587944 */ /* 0x002fea0003c00000 */
[----:B------:R-:W-:Y:S05]  /*0ba0*/  BSYNC.RECONVERGENT B1 ;  /* 0x0000000000017941 */ /* 0x000fea0003800200 */
.L_x_8:
[C---:B------:R-:W-:Y:S01]  /*0bb0*/  DADD R18, R16.reuse, 2 ;  /* 0x4000000010127429 */ /* 0x040fe20000000000 */
[----:B------:R-:W-:Y:S01]  /*0bc0*/  BSSY.RECONVERGENT B1, `(.L_x_9) ;  /* 0x0000010000017945 */ /* 0x000fe20003800200 */
[----:B------:R-:W-:Y:S02]  /*0bd0*/  DADD R20, -RZ, |R4| ;  /* 0x00000000ff147229 */ /* 0x000fe40000000504 */
[C---:B------:R-:W-:Y:S02]  /*0be0*/  DSETP.NEU.AND P0, PT, R16.reuse, RZ, PT ;  /* 0x000000ff1000722a */ /* 0x040fe40003f0d000 */
[----:B------:R-:W-:-:S04]  /*0bf0*/  DSETP.NEU.AND P2, PT, R16, 1, PT ;  /* 0x3ff000001000742a */ /* 0x000fc80003f4d000 */
[----:B------:R-:W-:Y:S02]  /*0c00*/  LOP3.LUT R18, R19, 0x7ff00000, RZ, 0xc0, !PT ;  /* 0x7ff0000013127812 */ /* 0x000fe400078ec0ff */
[----:B------:R-:W-:Y:S02]  /*0c10*/  FSEL R19, R24, RZ, P0 ;  /* 0x000000ff18137208 */ /* 0x000fe40000000000 */
[----:B------:R-:W-:Y:S02]  /*0c20*/  ISETP.NE.AND P1, PT, R18, 0x7ff00000, PT ;  /* 0x7ff000001200780c */ /* 0x000fe40003f25270 */
[----:B------:R-:W-:Y:S01]  /*0c30*/  FSEL R18, R6, RZ, P0 ;  /* 0x000000ff06127208 */ /* 0x000fe20000000000 */
[----:B------:R-:W-:-:S10]  /*0c40*/  IMAD.MOV.U32 R6, RZ, RZ, R21 ;  /* 0x000000ffff067224 */ /* 0x000fd400078e0015 */
[----:B------:R-:W-:Y:S05]  /*0c50*/  @P1 BRA `(.L_x_10) ;  /* 0x0000000000181947 */ /* 0x000fea0003800000 */
[----:B------:R-:W-:-:S14]  /*0c60*/  DSETP.NAN.AND P0, PT, R16, R16, PT ;  /* 0x000000101000722a */ /* 0x000fdc0003f08000 */
[----:B------:R-:W-:Y:S01]  /*0c70*/  @P0 DADD R18, R16, 2 ;  /* 0x4000000010120429 */ /* 0x000fe20000000000 */
[----:B------:R-:W-:Y:S10]  /*0c80*/  @P0 BRA `(.L_x_10) ;  /* 0x00000000000c0947 */ /* 0x000ff40003800000 */
[----:B------:R-:W-:-:S14]  /*0c90*/  DSETP.NEU.AND P0, PT, |R16|, +INF , PT ;  /* 0x7ff000001000742a */ /* 0x000fdc0003f0d200 */
[----:B------:R-:W-:Y:S02]  /*0ca0*/  @!P0 IMAD.MOV.U32 R18, RZ, RZ, 0x0 ;  /* 0x00000000ff128424 */ /* 0x000fe400078e00ff */
[----:B------:R-:W-:-:S07]  /*0cb0*/  @!P0 IMAD.MOV.U32 R19, RZ, RZ, 0x7ff00000 ;  /* 0x7ff00000ff138424 */ /* 0x000fce00078e00ff */
.L_x_10:
[----:B------:R-:W-:Y:S05]  /*0cc0*/  BSYNC.RECONVERGENT B1 ;  /* 0x0000000000017941 */ /* 0x000fea0003800200 */
.L_x_9:
[----:B------:R-:W-:Y:S01]  /*0cd0*/  BSSY.RECONVERGENT B1, `(.L_x_11) ;  /* 0x0000005000017945 */ /* 0x000fe20003800200 */
[----:B------:R-:W-:Y:S02]  /*0ce0*/  FSEL R16, R18, RZ, P2 ;  /* 0x000000ff12107208 */ /* 0x000fe40001000000 */
[----:B------:R-:W-:Y:S02]  /*0cf0*/  FSEL R17, R19, 1.875, P2 ;  /* 0x3ff0000013117808 */ /* 0x000fe40001000000 */
[----:B------:R-:W-:-:S07]  /*0d00*/  MOV R0, 0xd20 ;  /* 0x00000d2000007802 */ /* 0x000fce0000000f00 */
[----:B------:R-:W-:Y:S05]  /*0d10*/  CALL.REL.NOINC `($_Z6getPhiPdiiid$__internal_accurate_pow) ;  /* 0x0000000800f87944 */ /* 0x000fea0003c00000 */
[----:B------:R-:W-:Y:S05]  /*0d20*/  BSYNC.RECONVERGENT B1 ;  /* 0x0000000000017941 */ /* 0x000fea0003800200 */
.L_x_11:
        /* <DEDUP_REMOVED lines=17> */
.L_x_13:
[----:B------:R-:W-:Y:S05]  /*0e40*/  BSYNC.RECONVERGENT B1 ;  /* 0x0000000000017941 */ /* 0x000fea0003800200 */
.L_x_12:
[----:B------:R-:W-:Y:S01]  /*0e50*/  BSSY.RECONVERGENT B1, `(.L_x_14) ;  /* 0x0000005000017945 */ /* 0x000fe20003800200 */
[----:B------:R-:W-:Y:S02]  /*0e60*/  FSEL R18, R18, RZ, P2 ;  /* 0x000000ff12127208 */ /* 0x000fe40001000000 */
[----:B------:R-:W-:Y:S02]  /*0e70*/  FSEL R19, R19, 1.875, P2 ;  /* 0x3ff0000013137808 */ /* 0x000fe40001000000 */
[----:B------:R-:W-:-:S07]  /*0e80*/  MOV R0, 0xea0 ;  /* 0x00000ea000007802 */ /* 0x000fce0000000f00 */
[----:B------:R-:W-:Y:S05]  /*0e90*/  CALL.REL.NOINC `($_Z6getPhiPdiiid$__internal_accurate_pow) ;  /* 0x0000000800987944 */ /* 0x000fea0003c00000 */
[----:B------:R-:W-:Y:S05]  /*0ea0*/  BSYNC.RECONVERGENT B1 ;  /* 0x0000000000017941 */ /* 0x000fea0003800200 */
.L_x_14:
[----:B------:R-:W-:-:S04]  /*0eb0*/  IMAD.SHL.U32 R5, R7, 0x2, RZ ;  /* 0x0000000207057824 */ /* 0x000fc800078e00ff */
[----:B------:R-:W-:-:S05]  /*0ec0*/  IMAD.WIDE R4, R5, 0x8, R12 ;  /* 0x0000000805047825 */ /* 0x000fca00078e020c */
[----:B------:R0:W5:Y:S01]  /*0ed0*/  LDG.E.64 R20, desc[UR8][R4.64] ;  /* 0x0000000804147981 */ /* 0x000162000c1e1b00 */
[C---:B------:R-:W-:Y:S01]  /*0ee0*/  DADD R22, R2.reuse, 2 ;  /* 0x4000000002167429 */ /* 0x040fe20000000000 */
[----:B------:R-:W-:Y:S01]  /*0ef0*/  BSSY.RECONVERGENT B1, `(.L_x_15) ;  /* 0x000000e000017945 */ /* 0x000fe20003800200 */
[C---:B------:R-:W-:Y:S02]  /*0f00*/  DSETP.NEU.AND P0, PT, R2.reuse, RZ, PT ;  /* 0x000000ff0200722a */ /* 0x040fe40003f0d000 */
[----:B------:R-:W-:-:S06]  /*0f10*/  DSETP.NEU.AND P2, PT, R2, 1, PT ;  /* 0x3ff000000200742a */ /* 0x000fcc0003f4d000 */
[----:B------:R-:W-:Y:S02]  /*0f20*/  LOP3.LUT R22, R23, 0x7ff00000, RZ, 0xc0, !PT ;  /* 0x7ff0000017167812 */ /* 0x000fe400078ec0ff */
[----:B------:R-:W-:Y:S02]  /*0f30*/  FSEL R23, R24, RZ, P0 ;  /* 0x000000ff18177208 */ /* 0x000fe40000000000 */
[----:B------:R-:W-:Y:S02]  /*0f40*/  ISETP.NE.AND P1, PT, R22, 0x7ff00000, PT ;  /* 0x7ff000001600780c */ /* 0x000fe40003f25270 */
[----:B------:R-:W-:-:S11]  /*0f50*/  FSEL R22, R6, RZ, P0 ;  /* 0x000000ff06167208 */ /* 0x000fd60000000000 */
[----:B0-----:R-:W-:Y:S05]  /*0f60*/  @P1 BRA `(.L_x_16) ;  /* 0x0000000000181947 */ /* 0x001fea0003800000 */
[----:B------:R-:W-:-:S14]  /*0f70*/  DSETP.NAN.AND P0, PT, R2, R2, PT ;  /* 0x000000020200722a */ /* 0x000fdc0003f08000 */
[----:B------:R-:W-:Y:S01]  /*0f80*/  @P0 DADD R22, R2, 2 ;  /* 0x4000000002160429 */ /* 0x000fe20000000000 */
[----:B------:R-:W-:Y:S10]  /*0f90*/  @P0 BRA `(.L_x_16) ;  /* 0x00000000000c0947 */ /* 0x000ff40003800000 */
[----:B------:R-:W-:-:S14]  /*0fa0*/  DSETP.NEU.AND P0, PT, |R2|, +INF , PT ;  /* 0x7ff000000200742a */ /* 0x000fdc0003f0d200 */
[----:B------:R-:W-:Y:S02]  /*0fb0*/  @!P0 IMAD.MOV.U32 R22, RZ, RZ, 0x0 ;  /* 0x00000000ff168424 */ /* 0x000fe400078e00ff */
[----:B------:R-:W-:-:S07]  /*0fc0*/  @!P0 IMAD.MOV.U32 R23, RZ, RZ, 0x7ff00000 ;  /* 0x7ff00000ff178424 */ /* 0x000fce00078e00ff */
.L_x_16:
[----:B------:R-:W-:Y:S05]  /*0fd0*/  BSYNC.RECONVERGENT B1 ;  /* 0x0000000000017941 */ /* 0x000fea0003800200 */
.L_x_15:
[----:B------:R-:W-:Y:S01]  /*0fe0*/  FSEL R2, R22, RZ, P2 ;  /* 0x000000ff16027208 */ /* 0x000fe20001000000 */
[----:B------:R-:W-:Y:S01]  /*0ff0*/  BSSY.RECONVERGENT B1, `(.L_x_17) ;  /* 0x0000016000017945 */ /* 0x000fe20003800200 */
[----:B------:R-:W-:Y:S02]  /*1000*/  FSEL R3, R23, 1.875, P2 ;  /* 0x3ff0000017037808 */ /* 0x000fe40001000000 */
[----:B-----5:R-:W-:-:S04]  /*1010*/  FSETP.GEU.AND P1, PT, |R21|, 6.5827683646048100446e-37, PT ;  /* 0x036000001500780b */ /* 0x020fc80003f2e200 */
[----:B------:R-:W-:-:S08]  /*1020*/  DADD R2, R18, R2 ;  /* 0x0000000012027229 */ /* 0x000fd00000000002 */
[----:B------:R-:W-:Y:S01]  /*1030*/  DADD R2, R2, R16 ;  /* 0x0000000002027229 */ /* 0x000fe20000000010 */
[----:B------:R-:W-:-:S05]  /*1040*/  IMAD.MOV.U32 R16, RZ, RZ, 0x1 ;  /* 0x00000001ff107424 */ /* 0x000fca00078e00ff */
[----:B------:R-:W0:Y:S02]  /*1050*/  MUFU.RCP64H R17, R3 ;  /* 0x0000000300117308 */ /* 0x000e240000001800 */
[----:B0-----:R-:W-:-:S08]  /*1060*/  DFMA R18, -R2, R16, 1 ;  /* 0x3ff000000212742b */ /* 0x001fd00000000110 */
[----:B------:R-:W-:-:S08]  /*1070*/  DFMA R18, R18, R18, R18 ;  /* 0x000000121212722b */ /* 0x000fd00000000012 */
[----:B------:R-:W-:-:S08]  /*1080*/  DFMA R18, R16, R18, R16 ;  /* 0x000000121012722b */ /* 0x000fd00000000010 */
[----:B------:R-:W-:-:S08]  /*1090*/  DFMA R16, -R2, R18, 1 ;  /* 0x3ff000000210742b */ /* 0x000fd00000000112 */
[----:B------:R-:W-:-:S08]  /*10a0*/  DFMA R16, R18, R16, R18 ;  /* 0x000000101210722b */ /* 0x000fd00000000012 */
[----:B------:R-:W-:-:S08]  /*10b0*/  DMUL R18, R20, R16 ;  /* 0x0000001014127228 */ /* 0x000fd00000000000 */
[----:B------:R-:W-:-:S08]  /*10c0*/  DFMA R22, -R2, R18, R20 ;  /* 0x000000120216722b */ /* 0x000fd00000000114 */
[----:B------:R-:W-:-:S10]  /*10d0*/  DFMA R16, R16, R22, R18 ;  /* 0x000000161010722b */ /* 0x000fd40000000012 */
[----:B------:R-:W-:-:S05]  /*10e0*/  FFMA R0, RZ, R3, R17 ;  /* 0x00000003ff007223 */ /* 0x000fca0000000011 */
[----:B------:R-:W-:-:S13]  /*10f0*/  FSETP.GT.AND P0, PT, |R0|, 1.469367938527859385e-39, PT ;  /* 0x001000000000780b */ /* 0x000fda0003f04200 */
[----:B------:R-:W-:Y:S05]  /*1100*/  @P0 BRA P1, `(.L_x_18) ;  /* 0x0000000000100947 */ /* 0x000fea0000800000 */
[----:B------:R-:W-:Y:S01]  /*1110*/  IMAD.MOV.U32 R18, RZ, RZ, R2 ;  /* 0x000000ffff127224 */ /* 0x000fe200078e0002 */
[----:B------:R-:W-:Y:S01]  /*1120*/  MOV R30, 0x1150 ;  /* 0x00001150001e7802 */ /* 0x000fe20000000f00 */
[----:B------:R-:W-:-:S07]  /*1130*/  IMAD.MOV.U32 R19, RZ, RZ, R3 ;  /* 0x000000ffff137224 */ /* 0x000fce00078e0003 */
[----:B------:R-:W-:Y:S05]  /*1140*/  CALL.REL.NOINC `($__internal_0_$__cuda_sm20_div_rn_f64_full) ;  /* 0x00000000007c7944 */ /* 0x000fea0003c00000 */
.L_x_18:
[----:B------:R-:W-:Y:S05]  /*1150*/  BSYNC.RECONVERGENT B1 ;  /* 0x0000000000017941 */ /* 0x000fea0003800200 */
.L_x_17:
[----:B------:R-:W2:Y:S01]  /*1160*/  LDG.E.64 R20, desc[UR8][R4.64+0x8] ;  /* 0x0000080804147981 */ /* 0x000ea2000c1e1b00 */
[----:B------:R-:W0:Y:S01]  /*1170*/  MUFU.RCP64H R19, R3 ;  /* 0x0000000300137308 */ /* 0x000e220000001800 */
[----:B------:R-:W-:Y:S01]  /*1180*/  IMAD.MOV.U32 R18, RZ, RZ, 0x1 ;  /* 0x00000001ff127424 */ /* 0x000fe200078e00ff */
[----:B------:R-:W-:Y:S01]  /*1190*/  BSSY.RECONVERGENT B1, `(.L_x_19) ;  /* 0x0000014000017945 */ /* 0x000fe20003800200 */
[----:B------:R1:W-:Y:S04]  /*11a0*/  STG.E.64 desc[UR8][R4.64], R16 ;  /* 0x0000001004007986 */ /* 0x0003e8000c101b08 */
[----:B0-----:R-:W-:-:S08]  /*11b0*/  DFMA R22, -R2, R18, 1 ;  /* 0x3ff000000216742b */ /* 0x001fd00000000112 */
[----:B------:R-:W-:-:S08]  /*11c0*/  DFMA R22, R22, R22, R22 ;  /* 0x000000161616722b */ /* 0x000fd00000000016 */
[----:B------:R-:W-:-:S08]  /*11d0*/  DFMA R22, R18, R22, R18 ;  /* 0x000000161216722b */ /* 0x000fd00000000012 */
[----:B------:R-:W-:-:S08]  /*11e0*/  DFMA R18, -R2, R22, 1 ;  /* 0x3ff000000212742b */ /* 0x000fd00000000116 */
[----:B------:R-:W-:-:S08]  /*11f0*/  DFMA R24, R22, R18, R22 ;  /* 0x000000121618722b */ /* 0x000fd00000000016 */
[----:B--2---:R-:W-:Y:S01]  /*1200*/  DMUL R18, R24, R20 ;  /* 0x0000001418127228 */ /* 0x004fe20000000000 */
[----:B------:R-:W-:-:S07]  /*1210*/  FSETP.GEU.AND P1, PT, |R21|, 6.5827683646048100446e-37, PT ;  /* 0x036000001500780b */ /* 0x000fce0003f2e200 */
[----:B------:R-:W-:-:S08]  /*1220*/  DFMA R22, -R2, R18, R20 ;  /* 0x000000120216722b */ /* 0x000fd00000000114 */
[----:B------:R-:W-:-:S10]  /*1230*/  DFMA R18, R24, R22, R18 ;  /* 0x000000161812722b */ /* 0x000fd40000000012 */
[----:B------:R-:W-:-:S05]  /*1240*/  FFMA R0, RZ, R3, R19 ;  /* 0x00000003ff007223 */ /* 0x000fca0000000013 */
[----:B------:R-:W-:-:S13]  /*1250*/  FSETP.GT.AND P0, PT, |R0|, 1.469367938527859385e-39, PT ;  /* 0x001000000000780b */ /* 0x000fda0003f04200 */
[----:B-1----:R-:W-:Y:S05]  /*1260*/  @P0 BRA P1, `(.L_x_20) ;  /* 0x0000000000180947 */ /* 0x002fea0000800000 */
[----:B------:R-:W-:Y:S01]  /*1270*/  MOV R18, R2 ;  /* 0x0000000200127202 */ /* 0x000fe20000000f00 */
[----:B------:R-:W-:Y:S01]  /*1280*/  IMAD.MOV.U32 R19, RZ, RZ, R3 ;  /* 0x000000ffff137224 */ /* 0x000fe200078e0003 */
[----:B------:R-:W-:-:S07]  /*1290*/  MOV R30, 0x12b0 ;  /* 0x000012b0001e7802 */ /* 0x000fce0000000f00 */
[----:B------:R-:W-:Y:S05]  /*12a0*/  CALL.REL.NOINC `($__internal_0_$__cuda_sm20_div_rn_f64_full) ;  /* 0x0000000000247944 */ /* 0x000fea0003c00000 */
[----:B------:R-:W-:Y:S02]  /*12b0*/  IMAD.MOV.U32 R18, RZ, RZ, R16 ;  /* 0x000000ffff127224 */ /* 0x000fe400078e0010 */
[----:B------:R-:W-:-:S07]  /*12c0*/  IMAD.MOV.U32 R19, RZ, RZ, R17 ;  /* 0x000000ffff137224 */ /* 0x000fce00078e0011 */
.L_x_20:
[----:B------:R-:W-:Y:S05]  /*12d0*/  BSYNC.RECONVERGENT B1 ;  /* 0x0000000000017941 */ /* 0x000fea0003800200 */
.L_x_19:
[----:B------:R0:W-:Y:S02]  /*12e0*/  STG.E.64 desc[UR8][R4.64+0x8], R18 ;  /* 0x0000081204007986 */ /* 0x0001e4000c101b08 */
.L_x_7:
[----:B------:R-:W-:Y:S05]  /*12f0*/  BSYNC.RECONVERGENT B0 ;  /* 0x0000000000007941 */ /* 0x000fea0003800200 */
.L_x_6:
[----:B------:R-:W-:-:S05]  /*1300*/  VIADD R7, R7, UR4 ;  /* 0x0000000407077c36 */ /* 0x000fca0008000000 */
[----:B------:R-:W-:-:S13]  /*1310*/  ISETP.GE.AND P0, PT, R7, R11, PT ;  /* 0x0000000b0700720c */ /* 0x000fda0003f06270 */
[----:B------:R-:W-:Y:S05]  /*1320*/  @!P0 BRA `(.L_x_21) ;  /* 0xffffffec00888947 */ /* 0x000fea000383ffff */
[----:B------:R-:W-:Y:S05]  /*1330*/  EXIT ;  /* 0x000000000000794d */ /* 0x000fea0003800000 */
        .weak           $__internal_0_$__cuda_sm20_div_rn_f64_full
        .type           $__internal_0_$__cuda_sm20_div_rn_f64_full,@function
        .size           $__internal_0_$__cuda_sm20_div_rn_f64_full,($_Z6getPhiPdiiid$__internal_accurate_pow - $__internal_0_$__cuda_sm20_div_rn_f64_full)
$__internal_0_$__cuda_sm20_div_rn_f64_full:
[C---:B------:R-:W-:Y:S01]  /*1340*/  FSETP.GEU.AND P0, PT, |R19|.reuse, 1.469367938527859385e-39, PT ;  /* 0x001000001300780b */ /* 0x040fe20003f0e200 */
[----:B------:R-:W-:Y:S01]  /*1350*/  IMAD.MOV.U32 R22, RZ, RZ, 0x1 ;  /* 0x00000001ff167424 */ /* 0x000fe200078e00ff */
[----:B------:R-:W-:Y:S01]  /*1360*/  LOP3.LUT R16, R19, 0x800fffff, RZ, 0xc0, !PT ;  /* 0x800fffff13107812 */ /* 0x000fe200078ec0ff */
[----:B------:R-:W-:Y:S01]  /*1370*/  IMAD.MOV.U32 R0, RZ, RZ, 0x1ca00000 ;  /* 0x1ca00000ff007424 */ /* 0x000fe200078e00ff */
[C---:B------:R-:W-:Y:S01]  /*1380*/  FSETP.GEU.AND P2, PT, |R21|.reuse, 1.469367938527859385e-39, PT ;  /* 0x001000001500780b */ /* 0x040fe20003f4e200 */
[----:B------:R-:W-:Y:S01]  /*1390*/  BSSY.RECONVERGENT B2, `(.L_x_22) ;  /* 0x0000052000027945 */ /* 0x000fe20003800200 */
[----:B------:R-:W-:Y:S01]  /*13a0*/  LOP3.LUT R17, R16, 0x3ff00000, RZ, 0xfc, !PT ;  /* 0x3ff0000010117812 */ /* 0x000fe200078efcff */
[----:B------:R-:W-:Y:S01]  /*13b0*/  IMAD.MOV.U32 R16, RZ, RZ, R18 ;  /* 0x000000ffff107224 */ /* 0x000fe200078e0012 */
[----:B------:R-:W-:Y:S02]  /*13c0*/  LOP3.LUT R6, R21, 0x7ff00000, RZ, 0xc0, !PT ;  /* 0x7ff0000015067812 */ /* 0x000fe400078ec0ff */
[----:B------:R-:W-:-:S03]  /*13d0*/  LOP3.LUT R32, R19, 0x7ff00000, RZ, 0xc0, !PT ;  /* 0x7ff0000013207812 */ /* 0x000fc600078ec0ff */
[----:B------:R-:W-:Y:S01]  /*13e0*/  @!P0 DMUL R16, R18, 8.98846567431157953865e+307 ;  /* 0x7fe0000012108828 */ /* 0x000fe20000000000 */
[C---:B------:R-:W-:Y:S01]  /*13f0*/  ISETP.GE.U32.AND P1, PT, R6.reuse, R32, PT ;  /* 0x000000200600720c */ /* 0x040fe20003f26070 */
[----:B------:R-:W-:Y:S02]  /*1400*/  IMAD.MOV.U32 R31, RZ, RZ, R6 ;  /* 0x000000ffff1f7224 */ /* 0x000fe400078e0006 */
[----:B------:R-:W-:Y:S02]  /*1410*/  @!P2 LOP3.LUT R25, R19, 0x7ff00000, RZ, 0xc0, !PT ;  /* 0x7ff000001319a812 */ /* 0x000fe400078ec0ff */
[----:B------:R-:W0:Y:S02]  /*1420*/  MUFU.RCP64H R23, R17 ;  /* 0x0000001100177308 */ /* 0x000e240000001800 */
[----:B------:R-:W-:Y:S02]  /*1430*/  @!P2 ISETP.GE.U32.AND P3, PT, R6, R25, PT ;  /* 0x000000190600a20c */ /* 0x000fe40003f66070 */
[----:B------:R-:W-:-:S02]  /*1440*/  @!P0 LOP3.LUT R32, R17, 0x7ff00000, RZ, 0xc0, !PT ;  /* 0x7ff0000011208812 */ /* 0x000fc400078ec0ff */
[----:B------:R-:W-:-:S04]  /*1450*/  @!P2 SEL R25, R0, 0x63400000, !P3 ;  /* 0x634000000019a807 */ /* 0x000fc80005800000 */
[----:B------:R-:W-:-:S04]  /*1460*/  @!P2 LOP3.LUT R28, R25, 0x80000000, R21, 0xf8, !PT ;  /* 0x80000000191ca812 */ /* 0x000fc800078ef815 */
[----:B------:R-:W-:Y:S01]  /*1470*/  @!P2 LOP3.LUT R29, R28, 0x100000, RZ, 0xfc, !PT ;  /* 0x001000001c1da812 */ /* 0x000fe200078efcff */
[----:B------:R-:W-:Y:S01]  /*1480*/  @!P2 IMAD.MOV.U32 R28, RZ, RZ, RZ ;  /* 0x000000ffff1ca224 */ /* 0x000fe200078e00ff */
[----:B0-----:R-:W-:-:S08]  /*1490*/  DFMA R26, R22, -R16, 1 ;  /* 0x3ff00000161a742b */ /* 0x001fd00000000810 */
[----:B------:R-:W-:-:S08]  /*14a0*/  DFMA R26, R26, R26, R26 ;  /* 0x0000001a1a1a722b */ /* 0x000fd0000000001a */
[----:B------:R-:W-:Y:S01]  /*14b0*/  DFMA R26, R22, R26, R22 ;  /* 0x0000001a161a722b */ /* 0x000fe20000000016 */
[----:B------:R-:W-:Y:S01]  /*14c0*/  SEL R23, R0, 0x63400000, !P1 ;  /* 0x6340000000177807 */ /* 0x000fe20004800000 */
[----:B------:R-:W-:-:S03]  /*14d0*/  IMAD.MOV.U32 R22, RZ, RZ, R20 ;  /* 0x000000ffff167224 */ /* 0x000fc600078e0014 */
[----:B------:R-:W-:-:S03]  /*14e0*/  LOP3.LUT R23, R23, 0x800fffff, R21, 0xf8, !PT ;  /* 0x800fffff17177812 */ /* 0x000fc600078ef815 */
[----:B------:R-:W-:-:S03]  /*14f0*/  DFMA R24, R26, -R16, 1 ;  /* 0x3ff000001a18742b */ /* 0x000fc60000000810 */
[----:B------:R-:W-:-:S05]  /*1500*/  @!P2 DFMA R22, R22, 2, -R28 ;  /* 0x400000001616a82b */ /* 0x000fca000000081c */
[----:B------:R-:W-:-:S05]  /*1510*/  DFMA R24, R26, R24, R26 ;  /* 0x000000181a18722b */ /* 0x000fca000000001a */
[----:B------:R-:W-:-:S03]  /*1520*/  @!P2 LOP3.LUT R31, R23, 0x7ff00000, RZ, 0xc0, !PT ;  /* 0x7ff00000171fa812 */ /* 0x000fc600078ec0ff */
[----:B------:R-:W-:Y:S02]  /*1530*/  DMUL R26, R24, R22 ;  /* 0x00000016181a7228 */ /* 0x000fe40000000000 */
[----:B------:R-:W-:-:S05]  /*1540*/  VIADD R33, R31, 0xffffffff ;  /* 0xffffffff1f217836 */ /* 0x000fca0000000000 */
[----:B------:R-:W-:Y:S01]  /*1550*/  ISETP.GT.U32.AND P0, PT, R33, 0x7feffffe, PT ;  /* 0x7feffffe2100780c */ /* 0x000fe20003f04070 */
[----:B------:R-:W-:Y:S01]  /*1560*/  VIADD R33, R32, 0xffffffff ;  /* 0xffffffff20217836 */ /* 0x000fe20000000000 */
[----:B------:R-:W-:-:S04]  /*1570*/  DFMA R28, R26, -R16, R22 ;  /* 0x800000101a1c722b */ /* 0x000fc80000000016 */
[----:B------:R-:W-:-:S04]  /*1580*/  ISETP.GT.U32.OR P0, PT, R33, 0x7feffffe, P0 ;  /* 0x7feffffe2100780c */ /* 0x000fc80000704470 */
[----:B------:R-:W-:-:S09]  /*1590*/  DFMA R28, R24, R28, R26 ;  /* 0x0000001c181c722b */ /* 0x000fd2000000001a */
[----:B------:R-:W-:Y:S05]  /*15a0*/  @P0 BRA `(.L_x_23) ;  /* 0x00000000006c0947 */ /* 0x000fea0003800000 */
[----:B------:R-:W-:-:S04]  /*15b0*/  LOP3.LUT R21, R19, 0x7ff00000, RZ, 0xc0, !PT ;  /* 0x7ff0000013157812 */ /* 0x000fc800078ec0ff */
[CC--:B------:R-:W-:Y:S02]  /*15c0*/  VIADDMNMX R20, R6.reuse, -R21.reuse, 0xb9600000, !PT ;  /* 0xb960000006147446 */ /* 0x0c0fe40007800915 */
[----:B------:R-:W-:Y:S02]  /*15d0*/  ISETP.GE.U32.AND P0, PT, R6, R21, PT ;  /* 0x000000150600720c */ /* 0x000fe40003f06070 */
[----:B------:R-:W-:Y:S02]  /*15e0*/  VIMNMX R20, PT, PT, R20, 0x46a00000, PT ;  /* 0x46a0000014147848 */ /* 0x000fe40003fe0100 */
[----:B------:R-:W-:-:S05]  /*15f0*/  SEL R21, R0, 0x63400000, !P0 ;  /* 0x6340000000157807 */ /* 0x000fca0004000000 */
[----:B------:R-:W-:Y:S02]  /*1600*/  IMAD.IADD R0, R20, 0x1, -R21 ;  /* 0x0000000114007824 */ /* 0x000fe400078e0a15 */
[----:B------:R-:W-:-:S03]  /*1610*/  IMAD.MOV.U32 R20, RZ, RZ, RZ ;  /* 0x000000ffff147224 */ /* 0x000fc600078e00ff */
[----:B------:R-:W-:-:S06]  /*1620*/  IADD3 R21, PT, PT, R0, 0x7fe00000, RZ ;  /* 0x7fe0000000157810 */ /* 0x000fcc0007ffe0ff */
[----:B------:R-:W-:-:S10]  /*1630*/  DMUL R24, R28, R20 ;  /* 0x000000141c187228 */ /* 0x000fd40000000000 */
[----:B------:R-:W-:-:S13]  /*1640*/  FSETP.GTU.AND P0, PT, |R25|, 1.469367938527859385e-39, PT ;  /* 0x001000001900780b */ /* 0x000fda0003f0c200 */
[----:B------:R-:W-:Y:S05]  /*1650*/  @P0 BRA `(.L_x_24) ;  /* 0x0000000000940947 */ /* 0x000fea0003800000 */
[----:B------:R-:W-:Y:S01]  /*1660*/  DFMA R16, R28, -R16, R22 ;  /* 0x800000101c10722b */ /* 0x000fe20000000016 */
[----:B------:R-:W-:-:S09]  /*1670*/  IMAD.MOV.U32 R20, RZ, RZ, RZ ;  /* 0x000000ffff147224 */ /* 0x000fd200078e00ff */
[C---:B------:R-:W-:Y:S02]  /*1680*/  FSETP.NEU.AND P0, PT, R17.reuse, RZ, PT ;  /* 0x000000ff1100720b */ /* 0x040fe40003f0d000 */
[----:B------:R-:W-:-:S04]  /*1690*/  LOP3.LUT R18, R17, 0x80000000, R19, 0x48, !PT ;  /* 0x8000000011127812 */ /* 0x000fc800078e4813 */
[----:B------:R-:W-:-:S07]  /*16a0*/  LOP3.LUT R21, R18, R21, RZ, 0xfc, !PT ;  /* 0x0000001512157212 */ /* 0x000fce00078efcff */
[----:B------:R-:W-:Y:S05]  /*16b0*/  @!P0 BRA `(.L_x_24) ;  /* 0x00000000007c8947 */ /* 0x000fea0003800000 */
[----:B------:R-:W-:Y:S01]  /*16c0*/  IMAD.MOV R17, RZ, RZ, -R0 ;  /* 0x000000ffff117224 */ /* 0x000fe200078e0a00 */
[----:B------:R-:W-:Y:S01]  /*16d0*/  DMUL.RP R20, R28, R20 ;  /* 0x000000141c147228 */ /* 0x000fe20000008000 */
[----:B------:R-:W-:-:S06]  /*16e0*/  IMAD.MOV.U32 R16, RZ, RZ, RZ ;  /* 0x000000ffff107224 */ /* 0x000fcc00078e00ff */
[----:B------:R-:W-:-:S06]  /*16f0*/  DFMA R16, R24, -R16, R28 ;  /* 0x800000101810722b */ /* 0x000fcc000000001c */
[----:B------:R-:W-:-:S04]  /*1700*/  IADD3 R16, PT, PT, -R0, -0x43300000, RZ ;  /* 0xbcd0000000107810 */ /* 0x000fc80007ffe1ff */
[----:B------:R-:W-:Y:S02]  /*1710*/  FSETP.NEU.AND P0, PT, |R17|, R16, PT ;  /* 0x000000101100720b */ /* 0x000fe40003f0d200 */
[----:B------:R-:W-:Y:S02]  /*1720*/  LOP3.LUT R17, R21, R18, RZ, 0x3c, !PT ;  /* 0x0000001215117212 */ /* 0x000fe400078e3cff */
[----:B------:R-:W-:Y:S02]  /*1730*/  FSEL R24, R20, R24, !P0 ;  /* 0x0000001814187208 */ /* 0x000fe40004000000 */
[----:B------:R-:W-:Y:S01]  /*1740*/  FSEL R25, R17, R25, !P0 ;  /* 0x0000001911197208 */ /* 0x000fe20004000000 */
[----:B------:R-:W-:Y:S06]  /*1750*/  BRA `(.L_x_24) ;  /* 0x0000000000547947 */ /* 0x000fec0003800000 */
.L_x_23:
[----:B------:R-:W-:-:S14]  /*1760*/  DSETP.NAN.AND P0, PT, R20, R20, PT ;  /* 0x000000141400722a */ /* 0x000fdc0003f08000 */
[----:B------:R-:W-:Y:S05]  /*1770*/  @P0 BRA `(.L_x_25) ;  /* 0x0000000000440947 */ /* 0x000fea0003800000 */
[----:B------:R-:W-:-:S14]  /*1780*/  DSETP.NAN.AND P0, PT, R18, R18, PT ;  /* 0x000000121200722a */ /* 0x000fdc0003f08000 */
[----:B------:R-:W-:Y:S05]  /*1790*/  @P0 BRA `(.L_x_26) ;  /* 0x0000000000300947 */ /* 0x000fea0003800000 */
[----:B------:R-:W-:Y:S01]  /*17a0*/  ISETP.NE.AND P0, PT, R31, R32, PT ;  /* 0x000000201f00720c */ /* 0x000fe20003f05270 */
[----:B------:R-:W-:Y:S02]  /*17b0*/  IMAD.MOV.U32 R24, RZ, RZ, 0x0 ;  /* 0x00000000ff187424 */ /* 0x000fe400078e00ff */
[----:B------:R-:W-:-:S10]  /*17c0*/  IMAD.MOV.U32 R25, RZ, RZ, -0x80000 ;  /* 0xfff80000ff197424 */ /* 0x000fd400078e00ff */
[----:B------:R-:W-:Y:S05]  /*17d0*/  @!P0 BRA `(.L_x_24) ;  /* 0x0000000000348947 */ /* 0x000fea0003800000 */
[----:B------:R-:W-:Y:S02]  /*17e0*/  ISETP.NE.AND P0, PT, R31, 0x7ff00000, PT ;  /* 0x7ff000001f00780c */ /* 0x000fe40003f05270 */
[----:B------:R-:W-:Y:S02]  /*17f0*/  LOP3.LUT R25, R21, 0x80000000, R19, 0x48, !PT ;  /* 0x8000000015197812 */ /* 0x000fe400078e4813 */
[----:B------:R-:W-:-:S13]  /*1800*/  ISETP.EQ.OR P0, PT, R32, RZ, !P0 ;  /* 0x000000ff2000720c */ /* 0x000fda0004702670 */
[----:B------:R-:W-:Y:S01]  /*1810*/  @P0 LOP3.LUT R0, R25, 0x7ff00000, RZ, 0xfc, !PT ;  /* 0x7ff0000019000812 */ /* 0x000fe200078efcff */
[----:B------:R-:W-:Y:S02]  /*1820*/  @!P0 IMAD.MOV.U32 R24, RZ, RZ, RZ ;  /* 0x000000ffff188224 */ /* 0x000fe400078e00ff */
[----:B------:R-:W-:Y:S02]  /*1830*/  @P0 IMAD.MOV.U32 R24, RZ, RZ, RZ ;  /* 0x000000ffff180224 */ /* 0x000fe400078e00ff */
[----:B------:R-:W-:Y:S01]  /*1840*/  @P0 IMAD.MOV.U32 R25, RZ, RZ, R0 ;  /* 0x000000ffff190224 */ /* 0x000fe200078e0000 */
[----:B------:R-:W-:Y:S06]  /*1850*/  BRA `(.L_x_24) ;  /* 0x0000000000147947 */ /* 0x000fec0003800000 */
.L_x_26:
[----:B------:R-:W-:Y:S01]  /*1860*/  LOP3.LUT R25, R19, 0x80000, RZ, 0xfc, !PT ;  /* 0x0008000013197812 */ /* 0x000fe200078efcff */
[----:B------:R-:W-:Y:S01]  /*1870*/  IMAD.MOV.U32 R24, RZ, RZ, R18 ;  /* 0x000000ffff187224 */ /* 0x000fe200078e0012 */
[----:B------:R-:W-:Y:S06]  /*1880*/  BRA `(.L_x_24) ;  /* 0x0000000000087947 */ /* 0x000fec0003800000 */
.L_x_25:
[----:B------:R-:W-:Y:S01]  /*1890*/  LOP3.LUT R25, R21, 0x80000, RZ, 0xfc, !PT ;  /* 0x0008000015197812 */ /* 0x000fe200078efcff */
[----:B------:R-:W-:-:S07]  /*18a0*/  IMAD.MOV.U32 R24, RZ, RZ, R20 ;  /* 0x000000ffff187224 */ /* 0x000fce00078e0014 */
.L_x_24:
[----:B------:R-:W-:Y:S05]  /*18b0*/  BSYNC.RECONVERGENT B2 ;  /* 0x0000000000027941 */ /* 0x000fea0003800200 */
.L_x_22:
[----:B------:R-:W-:Y:S01]  /*18c0*/  MOV R31, 0x0 ;  /* 0x00000000001f7802 */ /* 0x000fe20000000f00 */
[----:B------:R-:W-:Y:S02]  /*18d0*/  IMAD.MOV.U32 R16, RZ, RZ, R24 ;  /* 0x000000ffff107224 */ /* 0x000fe400078e0018 */
[----:B------:R-:W-:Y:S01]  /*18e0*/  IMAD.MOV.U32 R17, RZ, RZ, R25 ;  /* 0x000000ffff117224 */ /* 0x000fe200078e0019 */
[----:B------:R-:W-:Y:S06]  /*18f0*/  RET.REL.NODEC R30 `(_Z6getPhiPdiiid) ;  /* 0xffffffe41ec07950 */ /* 0x000fec0003c3ffff */
        .type           $_Z6getPhiPdiiid$__internal_accurate_pow,@function
        .size           $_Z6getPhiPdiiid$__internal_accurate_pow,(.L_x_30 - $_Z6getPhiPdiiid$__internal_accurate_pow)
$_Z6getPhiPdiiid$__internal_accurate_pow:
[----:B------:R-:W-:Y:S01]  /*1900*/  ISETP.GT.U32.AND P0, PT, R6, 0xfffff, PT ;  /* 0x000fffff0600780c */ /* 0x000fe20003f04070 */
[--C-:B------:R-:W-:Y:S01]  /*1910*/  IMAD.MOV.U32 R21, RZ, RZ, R6.reuse ;  /* 0x000000ffff157224 */ /* 0x100fe200078e0006 */
[----:B------:R-:W-:Y:S01]  /*1920*/  UMOV UR6, 0x7d2cafe2 ;  /* 0x7d2cafe200067882 */ /* 0x000fe20000000000 */
[----:B------:R-:W-:Y:S01]  /*1930*/  IMAD.MOV.U32 R24, RZ, RZ, RZ ;  /* 0x000000ffff187224 */ /* 0x000fe200078e00ff */
[----:B------:R-:W-:Y:S01]  /*1940*/  UMOV UR7, 0x3eb0f5ff ;  /* 0x3eb0f5ff00077882 */ /* 0x000fe20000000000 */
[----:B------:R-:W-:Y:S01]  /*1950*/  SHF.R.U32.HI R6, RZ, 0x14, R6 ;  /* 0x00000014ff067819 */ /* 0x000fe20000011606 */
[----:B------:R-:W-:Y:S01]  /*1960*/  UMOV UR12, 0x3b39803f ;  /* 0x3b39803f000c7882 */ /* 0x000fe20000000000 */
[----:B------:R-:W-:-:S06]  /*1970*/  UMOV UR13, 0x3c7abc9e ;  /* 0x3c7abc9e000d7882 */ /* 0x000fcc0000000000 */
[----:B------:R-:W-:-:S10]  /*1980*/  @!P0 DMUL R36, R20, 1.80143985094819840000e+16 ;  /* 0x4350000014248828 */ /* 0x000fd40000000000 */
[----:B------:R-:W-:Y:S01]  /*1990*/  @!P0 IMAD.MOV.U32 R21, RZ, RZ, R37 ;  /* 0x000000ffff158224 */ /* 0x000fe200078e0025 */
[----:B------:R-:W-:Y:S01]  /*19a0*/  @!P0 LEA.HI R6, R37, 0xffffffca, RZ, 0xc ;  /* 0xffffffca25068811 */ /* 0x000fe200078f60ff */
[----:B------:R-:W-:-:S03]  /*19b0*/  @!P0 IMAD.MOV.U32 R20, RZ, RZ, R36 ;  /* 0x000000ffff148224 */ /* 0x000fc600078e0024 */
[----:B------:R-:W-:-:S04]  /*19c0*/  LOP3.LUT R21, R21, 0x800fffff, RZ, 0xc0, !PT ;  /* 0x800fffff15157812 */ /* 0x000fc800078ec0ff */
[----:B------:R-:W-:-:S04]  /*19d0*/  LOP3.LUT R21, R21, 0x3ff00000, RZ, 0xfc, !PT ;  /* 0x3ff0000015157812 */ /* 0x000fc800078efcff */
[----:B------:R-:W-:-:S13]  /*19e0*/  ISETP.GE.U32.AND P1, PT, R21, 0x3ff6a09f, PT ;  /* 0x3ff6a09f1500780c */ /* 0x000fda0003f26070 */
[----:B------:R-:W-:-:S04]  /*19f0*/  @P1 VIADD R23, R21, 0xfff00000 ;  /* 0xfff0000015171836 */ /* 0x000fc80000000000 */
[----:B------:R-:W-:-:S06]  /*1a00*/  @P1 IMAD.MOV.U32 R21, RZ, RZ, R23 ;  /* 0x000000ffff151224 */ /* 0x000fcc00078e0017 */
[C---:B------:R-:W-:Y:S02]  /*1a10*/  DADD R26, R20.reuse, 1 ;  /* 0x3ff00000141a7429 */ /* 0x040fe40000000000 */
[----:B------:R-:W-:-:S04]  /*1a20*/  DADD R20, R20, -1 ;  /* 0xbff0000014147429 */ /* 0x000fc80000000000 */
[----:B------:R-:W0:Y:S02]  /*1a30*/  MUFU.RCP64H R25, R27 ;  /* 0x0000001b00197308 */ /* 0x000e240000001800 */
[----:B0-----:R-:W-:-:S08]  /*1a40*/  DFMA R22, -R26, R24, 1 ;  /* 0x3ff000001a16742b */ /* 0x001fd00000000118 */
[----:B------:R-:W-:-:S08]  /*1a50*/  DFMA R22, R22, R22, R22 ;  /* 0x000000161616722b */ /* 0x000fd00000000016 */
[----:B------:R-:W-:Y:S01]  /*1a60*/  DFMA R24, R24, R22, R24 ;  /* 0x000000161818722b */ /* 0x000fe20000000018 */
[----:B------:R-:W-:Y:S02]  /*1a70*/  IMAD.MOV.U32 R22, RZ, RZ, 0x41ad3b5a ;  /* 0x41ad3b5aff167424 */ /* 0x000fe400078e00ff */
[----:B------:R-:W-:-:S05]  /*1a80*/  IMAD.MOV.U32 R23, RZ, RZ, 0x3ed0f5d2 ;  /* 0x3ed0f5d2ff177424 */ /* 0x000fca00078e00ff */
[----:B------:R-:W-:-:S08]  /*1a90*/  DMUL R34, R20, R24 ;  /* 0x0000001814227228 */ /* 0x000fd00000000000 */
[----:B------:R-:W-:-:S08]  /*1aa0*/  DFMA R34, R20, R24, R34 ;  /* 0x000000181422722b */ /* 0x000fd00000000022 */
[----:B------:R-:W-:-:S08]  /*1ab0*/  DMUL R28, R34, R34 ;  /* 0x00000022221c7228 */ /* 0x000fd00000000000 */
[----:B------:R-:W-:Y:S01]  /*1ac0*/  DFMA R22, R28, UR6, R22 ;  /* 0x000000061c167c2b */ /* 0x000fe20008000016 */
[----:B------:R-:W-:Y:S01]  /*1ad0*/  UMOV UR6, 0x75488a3f ;  /* 0x75488a3f00067882 */ /* 0x000fe20000000000 */
[----:B------:R-:W-:-:S06]  /*1ae0*/  UMOV UR7, 0x3ef3b20a ;  /* 0x3ef3b20a00077882 */ /* 0x000fcc0000000000 */
[----:B------:R-:W-:Y:S01]  /*1af0*/  DFMA R26, R28, R22, UR6 ;  /* 0x000000061c1a7e2b */ /* 0x000fe20008000016 */
[----:B------:R-:W-:Y:S01]  /*1b00*/  UMOV UR6, 0xe4faecd5 ;  /* 0xe4faecd500067882 */ /* 0x000fe20000000000 */
[----:B------:R-:W-:Y:S01]  /*1b10*/  UMOV UR7, 0x3f1745cd ;  /* 0x3f1745cd00077882 */ /* 0x000fe20000000000 */
[----:B------:R-:W-:-:S05]  /*1b20*/  DADD R22, R20, -R34 ;  /* 0x0000000014167229 */ /* 0x000fca0000000822 */
[----:B------:R-:W-:Y:S01]  /*1b30*/  DFMA R26, R28, R26, UR6 ;  /* 0x000000061c1a7e2b */ /* 0x000fe2000800001a */
[----:B------:R-:W-:Y:S01]  /*1b40*/  UMOV UR6, 0x258a578b ;  /* 0x258a578b00067882 */ /* 0x000fe20000000000 */
[----:B------:R-:W-:Y:S01]  /*1b50*/  UMOV UR7, 0x3f3c71c7 ;  /* 0x3f3c71c700077882 */ /* 0x000fe20000000000 */
[----:B------:R-:W-:-:S05]  /*1b60*/  DADD R22, R22, R22 ;  /* 0x0000000016167229 */ /* 0x000fca0000000016 */
[----:B------:R-:W-:Y:S01]  /*1b70*/  DFMA R26, R28, R26, UR6 ;  /* 0x000000061c1a7e2b */ /* 0x000fe2000800001a */
[----:B------:R-:W-:Y:S01]  /*1b80*/  UMOV UR6, 0x9242b910 ;  /* 0x9242b91000067882 */ /* 0x000fe20000000000 */
[----:B------:R-:W-:Y:S01]  /*1b90*/  UMOV UR7, 0x3f624924 ;  /* 0x3f62492400077882 */ /* 0x000fe20000000000 */
[----:B------:R-:W-:-:S05]  /*1ba0*/  DFMA R22, R20, -R34, R22 ;  /* 0x800000221416722b */ /* 0x000fca0000000016 */
[----:B------:R-:W-:Y:S01]  /*1bb0*/  DFMA R26, R28, R26, UR6 ;  /* 0x000000061c1a7e2b */ /* 0x000fe2000800001a */
[----:B------:R-:W-:Y:S01]  /*1bc0*/  UMOV UR6, 0x99999dfb ;  /* 0x99999dfb00067882 */ /* 0x000fe20000000000 */
[----:B------:R-:W-:Y:S01]  /*1bd0*/  UMOV UR7, 0x3f899999 ;  /* 0x3f89999900077882 */ /* 0x000fe20000000000 */
[----:B------:R-:W-:Y:S02]  /*1be0*/  DMUL R22, R24, R22 ;  /* 0x0000001618167228 */ /* 0x000fe40000000000 */
[----:B------:R-:W-:-:S03]  /*1bf0*/  DMUL R24, R34, R34 ;  /* 0x0000002222187228 */ /* 0x000fc60000000000 */
[----:B------:R-:W-:Y:S01]  /*1c00*/  DFMA R26, R28, R26, UR6 ;  /* 0x000000061c1a7e2b */ /* 0x000fe2000800001a */
[----:B------:R-:W-:Y:S01]  /*1c10*/  UMOV UR6, 0x55555555 ;  /* 0x5555555500067882 */ /* 0x000fe20000000000 */
[----:B------:R-:W-:-:S06]  /*1c20*/  UMOV UR7, 0x3fb55555 ;  /* 0x3fb5555500077882 */ /* 0x000fcc0000000000 */
[----:B------:R-:W-:-:S08]  /*1c30*/  DFMA R20, R28, R26, UR6 ;  /* 0x000000061c147e2b */ /* 0x000fd0000800001a */
[----:B------:R-:W-:Y:S01]  /*1c40*/  DADD R30, -R20, UR6 ;  /* 0x00000006141e7e29 */ /* 0x000fe20008000100 */
[----:B------:R-:W-:Y:S01]  /*1c50*/  UMOV UR6, 0xb9e7b0 ;  /* 0x00b9e7b000067882 */ /* 0x000fe20000000000 */
[----:B------:R-:W-:-:S06]  /*1c60*/  UMOV UR7, 0x3c46a4cb ;  /* 0x3c46a4cb00077882 */ /* 0x000fcc0000000000 */
[----:B------:R-:W-:Y:S02]  /*1c70*/  DFMA R30, R28, R26, R30 ;  /* 0x0000001a1c1e722b */ /* 0x000fe4000000001e */
[----:B------:R-:W-:Y:S01]  /*1c80*/  DFMA R28, R34, R34, -R24 ;  /* 0x00000022221c722b */ /* 0x000fe20000000818 */
[----:B------:R-:W-:Y:S02]  /*1c90*/  VIADD R27, R23, 0x100000 ;  /* 0x00100000171b7836 */ /* 0x000fe40000000000 */
[----:B------:R-:W-:-:S03]  /*1ca0*/  IMAD.MOV.U32 R26, RZ, RZ, R22 ;  /* 0x000000ffff1a7224 */ /* 0x000fc600078e0016 */
[----:B------:R-:W-:Y:S01]  /*1cb0*/  DADD R30, R30, -UR6 ;  /* 0x800000061e1e7e29 */ /* 0x000fe20008000000 */
[----:B------:R-:W-:Y:S01]  /*1cc0*/  UMOV UR6, 0x80000000 ;  /* 0x8000000000067882 */ /* 0x000fe20000000000 */
[----:B------:R-:W-:Y:S01]  /*1cd0*/  UMOV UR7, 0x43300000 ;  /* 0x4330000000077882 */ /* 0x000fe20000000000 */
[C---:B------:R-:W-:Y:S02]  /*1ce0*/  DFMA R26, R34.reuse, R26, R28 ;  /* 0x0000001a221a722b */ /* 0x040fe4000000001c */
[----:B------:R-:W-:-:S08]  /*1cf0*/  DMUL R28, R34, R24 ;  /* 0x00000018221c7228 */ /* 0x000fd00000000000 */
[----:B------:R-:W-:-:S08]  /*1d00*/  DFMA R32, R34, R24, -R28 ;  /* 0x000000182220722b */ /* 0x000fd0000000081c */
[----:B------:R-:W-:Y:S02]  /*1d10*/  DFMA R32, R22, R24, R32 ;  /* 0x000000181620722b */ /* 0x000fe40000000020 */
[----:B------:R-:W-:-:S06]  /*1d20*/  DADD R24, R20, R30 ;  /* 0x0000000014187229 */ /* 0x000fcc000000001e */
[----:B------:R-:W-:Y:S02]  /*1d30*/  DFMA R26, R34, R26, R32 ;  /* 0x0000001a221a722b */ /* 0x000fe40000000020 */
[----:B------:R-:W-:Y:S02]  /*1d40*/  DADD R32, R20, -R24 ;  /* 0x0000000014207229 */ /* 0x000fe40000000818 */
[----:B------:R-:W-:-:S06]  /*1d50*/  DMUL R20, R24, R28 ;  /* 0x0000001c18147228 */ /* 0x000fcc0000000000 */
[----:B------:R-:W-:Y:S02]  /*1d60*/  DADD R32, R30, R32 ;  /* 0x000000001e207229 */ /* 0x000fe40000000020 */
[----:B------:R-:W-:-:S08]  /*1d70*/  DFMA R30, R24, R28, -R20 ;  /* 0x0000001c181e722b */ /* 0x000fd00000000814 */
[----:B------:R-:W-:-:S08]  /*1d80*/  DFMA R26, R24, R26, R30 ;  /* 0x0000001a181a722b */ /* 0x000fd0000000001e */
[----:B------:R-:W-:-:S08]  /*1d90*/  DFMA R32, R32, R28, R26 ;  /* 0x0000001c2020722b */ /* 0x000fd0000000001a */
[----:B------:R-:W-:-:S08]  /*1da0*/  DADD R26, R20, R32 ;  /* 0x00000000141a7229 */ /* 0x000fd00000000020 */
[--C-:B------:R-:W-:Y:S02]  /*1db0*/  DADD R24, R34, R26.reuse ;  /* 0x0000000022187229 */ /* 0x100fe4000000001a */
[----:B------:R-:W-:-:S06]  /*1dc0*/  DADD R20, R20, -R26 ;  /* 0x0000000014147229 */ /* 0x000fcc000000081a */
[----:B------:R-:W-:Y:S02]  /*1dd0*/  DADD R34, R34, -R24 ;  /* 0x0000000022227229 */ /* 0x000fe40000000818 */
[----:B------:R-:W-:-:S06]  /*1de0*/  DADD R20, R32, R20 ;  /* 0x0000000020147229 */ /* 0x000fcc0000000014 */
[----:B------:R-:W-:Y:S01]  /*1df0*/  DADD R34, R26, R34 ;  /* 0x000000001a227229 */ /* 0x000fe20000000022 */
[C---:B------:R-:W-:Y:S02]  /*1e00*/  VIADD R26, R6.reuse, 0xfffffc01 ;  /* 0xfffffc01061a7836 */ /* 0x040fe40000000000 */
[----:B------:R-:W-:-:S05]  /*1e10*/  @P1 VIADD R26, R6, 0xfffffc02 ;  /* 0xfffffc02061a1836 */ /* 0x000fca0000000000 */
[----:B------:R-:W-:-:S08]  /*1e20*/  DADD R20, R20, R34 ;  /* 0x0000000014147229 */ /* 0x000fd00000000022 */
[----:B------:R-:W-:Y:S01]  /*1e30*/  DADD R28, R22, R20 ;  /* 0x00000000161c7229 */ /* 0x000fe20000000014 */
[----:B------:R-:W-:Y:S01]  /*1e40*/  HFMA2 R23, -RZ, RZ, 3.59375, 0 ;  /* 0x43300000ff177431 */ /* 0x000fe200000001ff */
[----:B------:R-:W-:-:S06]  /*1e50*/  LOP3.LUT R22, R26, 0x80000000, RZ, 0x3c, !PT ;  /* 0x800000001a167812 */ /* 0x000fcc00078e3cff */
[----:B------:R-:W-:Y:S02]  /*1e60*/  DADD R26, R24, R28 ;  /* 0x00000000181a7229 */ /* 0x000fe4000000001c */
[----:B------:R-:W-:Y:S01]  /*1e70*/  DADD R22, R22, -UR6 ;  /* 0x8000000616167e29 */ /* 0x000fe20008000000 */
[----:B------:R-:W-:Y:S01]  /*1e80*/  UMOV UR6, 0xfefa39ef ;  /* 0xfefa39ef00067882 */ /* 0x000fe20000000000 */
[----:B------:R-:W-:-:S04]  /*1e90*/  UMOV UR7, 0x3fe62e42 ;  /* 0x3fe62e4200077882 */ /* 0x000fc80000000000 */
[--C-:B------:R-:W-:Y:S02]  /*1ea0*/  DADD R30, R24, -R26.reuse ;  /* 0x00000000181e7229 */ /* 0x100fe4000000081a */
[----:B------:R-:W-:-:S06]  /*1eb0*/  DFMA R20, R22, UR6, R26 ;  /* 0x0000000616147c2b */ /* 0x000fcc000800001a */
[----:B------:R-:W-:Y:S02]  /*1ec0*/  DADD R30, R28, R30 ;  /* 0x000000001c1e7229 */ /* 0x000fe4000000001e */
[----:B------:R-:W-:-:S08]  /*1ed0*/  DFMA R24, R22, -UR6, R20 ;  /* 0x8000000616187c2b */ /* 0x000fd00008000014 */
[----:B------:R-:W-:-:S08]  /*1ee0*/  DADD R24, -R26, R24 ;  /* 0x000000001a187229 */ /* 0x000fd00000000118 */
[----:B------:R-:W-:-:S08]  /*1ef0*/  DADD R24, R30, -R24 ;  /* 0x000000001e187229 */ /* 0x000fd00000000818 */
[----:B------:R-:W-:-:S08]  /*1f00*/  DFMA R24, R22, UR12, R24 ;  /* 0x0000000c16187c2b */ /* 0x000fd00008000018 */
[----:B------:R-:W-:-:S08]  /*1f10*/  DADD R22, R20, R24 ;  /* 0x0000000014167229 */ /* 0x000fd00000000018 */
[----:B------:R-:W-:Y:S02]  /*1f20*/  DADD R20, R20, -R22 ;  /* 0x0000000014147229 */ /* 0x000fe40000000816 */
[----:B------:R-:W-:-:S06]  /*1f30*/  DMUL R30, R22, 2 ;  /* 0x40000000161e7828 */ /* 0x000fcc0000000000 */
[----:B------:R-:W-:Y:S02]  /*1f40*/  DADD R24, R24, R20 ;  /* 0x0000000018187229 */ /* 0x000fe40000000014 */
[----:B------:R-:W-:Y:S01]  /*1f50*/  DFMA R22, R22, 2, -R30 ;  /* 0x400000001616782b */ /* 0x000fe2000000081e */
[----:B------:R-:W-:Y:S02]  /*1f60*/  IMAD.MOV.U32 R20, RZ, RZ, 0x652b82fe ;  /* 0x652b82feff147424 */ /* 0x000fe400078e00ff */
[----:B------:R-:W-:-:S05]  /*1f70*/  IMAD.MOV.U32 R21, RZ, RZ, 0x3ff71547 ;  /* 0x3ff71547ff157424 */ /* 0x000fca00078e00ff */
[----:B------:R-:W-:-:S08]  /*1f80*/  DFMA R24, R24, 2, R22 ;  /* 0x400000001818782b */ /* 0x000fd00000000016 */
[----:B------:R-:W-:-:S08]  /*1f90*/  DADD R22, R30, R24 ;  /* 0x000000001e167229 */ /* 0x000fd00000000018 */
[----:B------:R-:W-:Y:S02]  /*1fa0*/  DFMA R20, R22, R20, 6.75539944105574400000e+15 ;  /* 0x433800001614742b */ /* 0x000fe40000000014 */
[----:B------:R-:W-:-:S06]  /*1fb0*/  FSETP.GEU.AND P0, PT, |R23|, 4.1917929649353027344, PT ;  /* 0x4086232b1700780b */ /* 0x000fcc0003f0e200 */
[----:B------:R-:W-:-:S08]  /*1fc0*/  DADD R28, R20, -6.75539944105574400000e+15 ;  /* 0xc3380000141c7429 */ /* 0x000fd00000000000 */
[----:B------:R-:W-:Y:S01]  /*1fd0*/  DFMA R26, R28, -UR6, R22 ;  /* 0x800000061c1a7c2b */ /* 0x000fe20008000016 */
[----:B------:R-:W-:Y:S01]  /*1fe0*/  UMOV UR6, 0x3b39803f ;  /* 0x3b39803f00067882 */ /* 0x000fe20000000000 */
[----:B------:R-:W-:-:S06]  /*1ff0*/  UMOV UR7, 0x3c7abc9e ;  /* 0x3c7abc9e00077882 */ /* 0x000fcc0000000000 */
[----:B------:R-:W-:Y:S01]  /*2000*/  DFMA R26, R28, -UR6, R26 ;  /* 0x800000061c1a7c2b */ /* 0x000fe2000800001a */
[----:B------:R-:W-:Y:S01]  /*2010*/  UMOV UR6, 0x69ce2bdf ;  /* 0x69ce2bdf00067882 */ /* 0x000fe20000000000 */
[----:B------:R-:W-:Y:S01]  /*2020*/  IMAD.MOV.U32 R28, RZ, RZ, -0x35dec16 ;  /* 0xfca213eaff1c7424 */ /* 0x000fe200078e00ff */
[----:B------:R-:W-:Y:S01]  /*2030*/  UMOV UR7, 0x3e5ade15 ;  /* 0x3e5ade1500077882 */ /* 0x000fe20000000000 */
[----:B------:R-:W-:-:S06]  /*2040*/  IMAD.MOV.U32 R29, RZ, RZ, 0x3e928af3 ;  /* 0x3e928af3ff1d7424 */ /* 0x000fcc00078e00ff */
[----:B------:R-:W-:Y:S01]  /*2050*/  DFMA R28, R26, UR6, R28 ;  /* 0x000000061a1c7c2b */ /* 0x000fe2000800001c */
[----:B------:R-:W-:Y:S01]  /*2060*/  UMOV UR6, 0x62401315 ;  /* 0x6240131500067882 */ /* 0x000fe20000000000 */
[----:B------:R-:W-:-:S06]  /*2070*/  UMOV UR7, 0x3ec71dee ;  /* 0x3ec71dee00077882 */ /* 0x000fcc0000000000 */
[----:B------:R-:W-:Y:S01]  /*2080*/  DFMA R28, R26, R28, UR6 ;  /* 0x000000061a1c7e2b */ /* 0x000fe2000800001c */
        /* <DEDUP_REMOVED lines=20> */
[----:B------:R-:W-:-:S08]  /*21d0*/  DFMA R28, R26, R28, UR6 ;  /* 0x000000061a1c7e2b */ /* 0x000fd0000800001c */
[----:B------:R-:W-:-:S08]  /*21e0*/  DFMA R28, R26, R28, 1 ;  /* 0x3ff000001a1c742b */ /* 0x000fd0000000001c */
[----:B------:R-:W-:Y:S02]  /*21f0*/  DFMA R28, R26, R28, 1 ;  /* 0x3ff000001a1c742b */ /* 0x000fe4000000001c */
[----:B------:R-:W-:-:S08]  /*2200*/  DADD R26, R30, -R22 ;  /* 0x000000001e1a7229 */ /* 0x000fd00000000816 */
[----:B------:R-:W-:Y:S01]  /*2210*/  DADD R26, R24, R26 ;  /* 0x00000000181a7229 */ /* 0x000fe2000000001a */
[----:B------:R-:W-:Y:S02]  /*2220*/  IMAD R25, R20, 0x100000, R29 ;  /* 0x0010000014197824 */ /* 0x000fe400078e021d */
[----:B------:R-:W-:Y:S01]  /*2230*/  IMAD.MOV.U32 R24, RZ, RZ, R28 ;  /* 0x000000ffff187224 */ /* 0x000fe200078e001c */
[----:B------:R-:W-:Y:S07]  /*2240*/  @!P0 BRA `(.L_x_27) ;  /* 0x0000000000308947 */ /* 0x000fee0003800000 */
[----:B------:R-:W-:Y:S01]  /*2250*/  FSETP.GEU.AND P1, PT, |R23|, 4.2275390625, PT ;  /* 0x408748001700780b */ /* 0x000fe20003f2e200 */
[C---:B------:R-:W-:Y:S02]  /*2260*/  DADD R24, R22.reuse, +INF ;  /* 0x7ff0000016187429 */ /* 0x040fe40000000000 */
[----:B------:R-:W-:-:S08]  /*2270*/  DSETP.GEU.AND P0, PT, R22, RZ, PT ;  /* 0x000000ff1600722a */ /* 0x000fd00003f0e000 */
[----:B------:R-:W-:Y:S02]  /*2280*/  FSEL R24, R24, RZ, P0 ;  /* 0x000000ff18187208 */ /* 0x000fe40000000000 */
[----:B------:R-:W-:Y:S02]  /*2290*/  @!P1 LEA.HI R6, R20, R20, RZ, 0x1 ;  /* 0x0000001414069211 */ /* 0x000fe400078f08ff */
[----:B------:R-:W-:Y:S02]  /*22a0*/  FSEL R25, R25, RZ, P0 ;  /* 0x000000ff19197208 */ /* 0x000fe40000000000 */
[----:B------:R-:W-:-:S05]  /*22b0*/  @!P1 SHF.R.S32.HI R21, RZ, 0x1, R6 ;  /* 0x00000001ff159819 */ /* 0x000fca0000011406 */
[----:B------:R-:W-:Y:S02]  /*22c0*/  @!P1 IMAD.IADD R20, R20, 0x1, -R21 ;  /* 0x0000000114149824 */ /* 0x000fe400078e0a15 */
[----:B------:R-:W-:-:S03]  /*22d0*/  @!P1 IMAD R29, R21, 0x100000, R29 ;  /* 0x00100000151d9824 */ /* 0x000fc600078e021d */
[----:B------:R-:W-:Y:S01]  /*22e0*/  @!P1 LEA R21, R20, 0x3ff00000, 0x14 ;  /* 0x3ff0000014159811 */ /* 0x000fe200078ea0ff */
[----:B------:R-:W-:-:S06]  /*22f0*/  @!P1 IMAD.MOV.U32 R20, RZ, RZ, RZ ;  /* 0x000000ffff149224 */ /* 0x000fcc00078e00ff */
[----:B------:R-:W-:-:S11]  /*2300*/  @!P1 DMUL R24, R28, R20 ;  /* 0x000000141c189228 */ /* 0x000fd60000000000 */
.L_x_27:
[----:B------:R-:W-:Y:S01]  /*2310*/  DFMA R26, R26, R24, R24 ;  /* 0x000000181a1a722b */ /* 0x000fe20000000018 */
[----:B------:R-:W-:Y:S01]  /*2320*/  IMAD.MOV.U32 R20, RZ, RZ, R0 ;  /* 0x000000ffff147224 */ /* 0x000fe200078e0000 */
[----:B------:R-:W-:Y:S01]  /*2330*/  DSETP.NEU.AND P0, PT, |R24|, +INF , PT ;  /* 0x7ff000001800742a */ /* 0x000fe20003f0d200 */
[----:B------:R-:W-:-:S07]  /*2340*/  IMAD.MOV.U32 R21, RZ, RZ, 0x0 ;  /* 0x00000000ff157424 */ /* 0x000fce00078e00ff */
[----:B------:R-:W-:Y:S02]  /*2350*/  FSEL R6, R24, R26, !P0 ;  /* 0x0000001a18067208 */ /* 0x000fe40004000000 */
[----:B------:R-:W-:Y:S01]  /*2360*/  FSEL R24, R25, R27, !P0 ;  /* 0x0000001b19187208 */ /* 0x000fe20004000000 */
[----:B------:R-:W-:Y:S06]  /*2370*/  RET.REL.NODEC R20 `(_Z6getPhiPdiiid) ;  /* 0xffffffdc14207950 */ /* 0x000fec0003c3ffff */
.L_x_28:
[----:B------:R-:W-:-:S00]  /*2380*/  BRA `(.L_x_28) ;  /* 0xfffffffc00fc7947 */ /* 0x000fc0000383ffff */
[----:B------:R-:W-:-:S00]  /*2390*/  NOP ;  /* 0x0000000000007918 */ /* 0x000fc00000000000 */
        /* <DEDUP_REMOVED lines=14> */
.L_x_30:


//--------------------- .nv.shared.reserved.0     --------------------------
	.section	.nv.shared.reserved.0,"aw",@nobits
	.weak		__nv_reservedSMEM_offset_0_alias
	.size		__nv_reservedSMEM_offset_0_alias, 0, 64
	.other		__nv_reservedSMEM_offset_0_alias,@"STO_CUDA_RESERVED_SHARED STV_DEFAULT"
__nv_reservedSMEM_offset_0_alias:
	.zero		0
	.zero		64


//--------------------- .nv.constant0._Z6getPhiPdiiid --------------------------
	.section	.nv.constant0._Z6getPhiPdiiid,"a",@progbits
	.sectionflags	@""
	.align	4
.nv.constant0._Z6getPhiPdiiid:
	.zero		928


//--------------------- SYMBOLS --------------------------

	.type		.nv.reservedSmem.offset0,@object
	.size		.nv.reservedSmem.offset0,0x4
